	.target	sm_100a

	.elftype	@"ET_EXEC"


//--------------------- .note.nv.tkinfo           --------------------------
	.section	.note.nv.tkinfo,"",@"SHT_NOTE"
	.sectionflags	@"SHF_NOTE_NV_TKINFO"
	.tkinfo
        /*0018*/ 	.word	0x00000002
        /*0030*/ 	.string	""
        /*0030*/ 	.string	"ptxas"
        /*0030*/ 	.string	"Cuda compilation tools, release 13.0, V13.0.88"
        /*0030*/ 	.string	"Build cuda_13.0.r13.0/compiler.36424714_0"
        /*0030*/ 	.string	"-arch sm_100a -m 64 "



//--------------------- .note.nv.cuinfo           --------------------------
	.section	.note.nv.cuinfo,"",@"SHT_NOTE"
	.sectionflags	@"SHF_NOTE_NV_CUINFO"
        /*0018*/ 	.short	0x0002
        /*001a*/ 	.short	0x0064
        /*001c*/ 	.short	0x0082
	.zero		2


//--------------------- .nv.info                  --------------------------
	.section	.nv.info,"",@"SHT_CUDA_INFO"
	.align	4


	//----- nvinfo : EIATTR_REGCOUNT
	.align		4
        /*0000*/ 	.byte	0x04, 0x2f
        /*0002*/ 	.short	(.L_20 - .L_19)
	.align		4
.L_19:
        /*0004*/ 	.word	index@(_ZN7cutlass13device_kernelINS_4gemm6kernel13GemmUniversalIN4cute5tupleIJiiiiEEENS1_10collective13CollectiveMmaINS1_35MainloopSm100TmaUmmaWarpSpecializedILi5ELi2ELi4ENS5_IJNS4_1CILi2EEESB_NSA_ILi1EEEEEEEENS5_IJNSA_ILi64EEENSA_ILi256EEENSA_ILi128EEEEEENS_12float_e4m3_tENS5_IJlSC_lEEESJ_SK_NS4_8TiledMMAINS4_8MMA_AtomIJNS4_10MMA_TraitsINS4_19SM100_MMA_F8F6F4_SSEJSJ_SJ_fSF_SG_NS4_17integral_constantINS4_4UMMA5MajorELSR_0EEESS_NSP_INSQ_7ScaleInELST_0EEESU_EEEEEENS4_6LayoutINS5_IJSC_SC_SC_EEENS5_IJNSA_ILi0EEESZ_SZ_EEEEENS5_IJNS4_10UnderscoreES12_S12_EEEEENS4_23SM90_TMA_LOAD_MULTICASTENS4_14ComposedLayoutINS4_7SwizzleILi3ELi4ELi3EEENS4_18smem_ptr_flag_bitsILi8EEENSX_INS5_IJNSA_ILi8EEESH_EEENS5_IJSH_SC_EEEEEEEvNS4_8identityES15_S1F_vS1G_EENS_8epilogue10collective18CollectiveEpilogueINS1I_23Sm100TmaWarpSpecializedILi4ELi2ELi32ELb0ELb0EEEJSI_NS5_IJNSX_ISF_SC_EES1N_EEESJ_SK_SJ_SK_NS1I_6fusion15FusionCallbacksIS1M_NS1P_17LinearCombinationISJ_fSJ_fLNS_15FloatRoundStyleE2EEESI_S1O_JEEENS4_5SM1004TMEM4LOAD26SM100_TMEM_LOAD_16dp32b32xENS4_13SM90_TMA_LOADENS16_INS17_ILi2ELi4ELi3EEES1A_NSX_INS5_IJS1B_SF_EEENS5_IJSF_SC_EEEEEEENS4_39AutoVectorizingCopyWithAssumedAlignmentILi128EEENS4_14SM90_TMA_STOREES24_S26_S26_EEEvvEEEEvNT_6ParamsE)
        /*0008*/ 	.word	0x00000075


	//----- nvinfo : EIATTR_FRAME_SIZE
	.align		4
.L_20:
        /*000c*/ 	.byte	0x04, 0x11
        /*000e*/ 	.short	(.L_22 - .L_21)
	.align		4
.L_21:
        /*0010*/ 	.word	index@($__internal_2_$__cuda_sm10x_tcgen05_guardrail_trap_unallocated_columns_being_dealloced)
        /*0014*/ 	.word	0x00000000


	//----- nvinfo : EIATTR_FRAME_SIZE
	.align		4
.L_22:
        /*0018*/ 	.byte	0x04, 0x11
        /*001a*/ 	.short	(.L_24 - .L_23)
	.align		4
.L_23:
        /*001c*/ 	.word	index@($__internal_1_$__cuda_sm10x_tcgen05_guardrail_trap_phase_invalid_during_alloc)
        /*0020*/ 	.word	0x00000000


	//----- nvinfo : EIATTR_FRAME_SIZE
	.align		4
.L_24:
        /*0024*/ 	.byte	0x04, 0x11
        /*0026*/ 	.short	(.L_26 - .L_25)
	.align		4
.L_25:
        /*0028*/ 	.word	index@($__internal_0_$__cuda_sm10x_tcgen05_guardrail_trap_col_being_dealloced_not_returned_by_alloc)
        /*002c*/ 	.word	0x00000000


	//----- nvinfo : EIATTR_FRAME_SIZE
	.align		4
.L_26:
        /*0030*/ 	.byte	0x04, 0x11
        /*0032*/ 	.short	(.L_28 - .L_27)
	.align		4
.L_27:
        /*0034*/ 	.word	index@(_ZN7cutlass13device_kernelINS_4gemm6kernel13GemmUniversalIN4cute5tupleIJiiiiEEENS1_10collective13CollectiveMmaINS1_35MainloopSm100TmaUmmaWarpSpecializedILi5ELi2ELi4ENS5_IJNS4_1CILi2EEESB_NSA_ILi1EEEEEEEENS5_IJNSA_ILi64EEENSA_ILi256EEENSA_ILi128EEEEEENS_12float_e4m3_tENS5_IJlSC_lEEESJ_SK_NS4_8TiledMMAINS4_8MMA_AtomIJNS4_10MMA_TraitsINS4_19SM100_MMA_F8F6F4_SSEJSJ_SJ_fSF_SG_NS4_17integral_constantINS4_4UMMA5MajorELSR_0EEESS_NSP_INSQ_7ScaleInELST_0EEESU_EEEEEENS4_6LayoutINS5_IJSC_SC_SC_EEENS5_IJNSA_ILi0EEESZ_SZ_EEEEENS5_IJNS4_10UnderscoreES12_S12_EEEEENS4_23SM90_TMA_LOAD_MULTICASTENS4_14ComposedLayoutINS4_7SwizzleILi3ELi4ELi3EEENS4_18smem_ptr_flag_bitsILi8EEENSX_INS5_IJNSA_ILi8EEESH_EEENS5_IJSH_SC_EEEEEEEvNS4_8identityES15_S1F_vS1G_EENS_8epilogue10collective18CollectiveEpilogueINS1I_23Sm100TmaWarpSpecializedILi4ELi2ELi32ELb0ELb0EEEJSI_NS5_IJNSX_ISF_SC_EES1N_EEESJ_SK_SJ_SK_NS1I_6fusion15FusionCallbacksIS1M_NS1P_17LinearCombinationISJ_fSJ_fLNS_15FloatRoundStyleE2EEESI_S1O_JEEENS4_5SM1004TMEM4LOAD26SM100_TMEM_LOAD_16dp32b32xENS4_13SM90_TMA_LOADENS16_INS17_ILi2ELi4ELi3EEES1A_NSX_INS5_IJS1B_SF_EEENS5_IJSF_SC_EEEEEEENS4_39AutoVectorizingCopyWithAssumedAlignmentILi128EEENS4_14SM90_TMA_STOREES24_S26_S26_EEEvvEEEEvNT_6ParamsE)
        /*0038*/ 	.word	0x00000000


	//----- nvinfo : EIATTR_MIN_STACK_SIZE
	.align		4
.L_28:
        /*003c*/ 	.byte	0x04, 0x12
        /*003e*/ 	.short	(.L_30 - .L_29)
	.align		4
.L_29:
        /*0040*/ 	.word	index@(_ZN7cutlass13device_kernelINS_4gemm6kernel13GemmUniversalIN4cute5tupleIJiiiiEEENS1_10collective13CollectiveMmaINS1_35MainloopSm100TmaUmmaWarpSpecializedILi5ELi2ELi4ENS5_IJNS4_1CILi2EEESB_NSA_ILi1EEEEEEEENS5_IJNSA_ILi64EEENSA_ILi256EEENSA_ILi128EEEEEENS_12float_e4m3_tENS5_IJlSC_lEEESJ_SK_NS4_8TiledMMAINS4_8MMA_AtomIJNS4_10MMA_TraitsINS4_19SM100_MMA_F8F6F4_SSEJSJ_SJ_fSF_SG_NS4_17integral_constantINS4_4UMMA5MajorELSR_0EEESS_NSP_INSQ_7ScaleInELST_0EEESU_EEEEEENS4_6LayoutINS5_IJSC_SC_SC_EEENS5_IJNSA_ILi0EEESZ_SZ_EEEEENS5_IJNS4_10UnderscoreES12_S12_EEEEENS4_23SM90_TMA_LOAD_MULTICASTENS4_14ComposedLayoutINS4_7SwizzleILi3ELi4ELi3EEENS4_18smem_ptr_flag_bitsILi8EEENSX_INS5_IJNSA_ILi8EEESH_EEENS5_IJSH_SC_EEEEEEEvNS4_8identityES15_S1F_vS1G_EENS_8epilogue10collective18CollectiveEpilogueINS1I_23Sm100TmaWarpSpecializedILi4ELi2ELi32ELb0ELb0EEEJSI_NS5_IJNSX_ISF_SC_EES1N_EEESJ_SK_SJ_SK_NS1I_6fusion15FusionCallbacksIS1M_NS1P_17LinearCombinationISJ_fSJ_fLNS_15FloatRoundStyleE2EEESI_S1O_JEEENS4_5SM1004TMEM4LOAD26SM100_TMEM_LOAD_16dp32b32xENS4_13SM90_TMA_LOADENS16_INS17_ILi2ELi4ELi3EEES1A_NSX_INS5_IJS1B_SF_EEENS5_IJSF_SC_EEEEEEENS4_39AutoVectorizingCopyWithAssumedAlignmentILi128EEENS4_14SM90_TMA_STOREES24_S26_S26_EEEvvEEEEvNT_6ParamsE)
        /*0044*/ 	.word	0x00000000
.L_30:


//--------------------- .nv.compat                --------------------------
	.section	.nv.compat,"",@"SHT_CUDA_COMPAT_INFO"
	.align	4
        /*0000*/ 	.byte	0x02, 0x09, 0x01, 0x00, 0x02, 0x02, 0x02, 0x00, 0x02, 0x05, 0x05, 0x00, 0x03, 0x07, 0x01, 0x01
        /*0010*/ 	.byte	0x02, 0x03, 0x01, 0x00, 0x02, 0x06, 0x01, 0x00, 0x04, 0x0b, 0x08, 0x00, 0x09, 0x00, 0x00, 0x00
        /*0020*/ 	.byte	0x00, 0x00, 0x00, 0x00


//--------------------- .nv.info._ZN7cutlass13device_kernelINS_4gemm6kernel13GemmUniversalIN4cute5tupleIJiiiiEEENS1_10collective13CollectiveMmaINS1_35MainloopSm100TmaUmmaWarpSpecializedILi5ELi2ELi4ENS5_IJNS4_1CILi2EEESB_NSA_ILi1EEEEEEEENS5_IJNSA_ILi64EEENSA_ILi256EEENSA_ILi128EEEEEENS_12float_e4m3_tENS5_IJlSC_lEEESJ_SK_NS4_8TiledMMAINS4_8MMA_AtomIJNS4_10MMA_TraitsINS4_19SM100_MMA_F8F6F4_SSEJSJ_SJ_fSF_SG_NS4_17integral_constantINS4_4UMMA5MajorELSR_0EEESS_NSP_INSQ_7ScaleInELST_0EEESU_EEEEEENS4_6LayoutINS5_IJSC_SC_SC_EEENS5_IJNSA_ILi0EEESZ_SZ_EEEEENS5_IJNS4_10UnderscoreES12_S12_EEEEENS4_23SM90_TMA_LOAD_MULTICASTENS4_14ComposedLayoutINS4_7SwizzleILi3ELi4ELi3EEENS4_18smem_ptr_flag_bitsILi8EEENSX_INS5_IJNSA_ILi8EEESH_EEENS5_IJSH_SC_EEEEEEEvNS4_8identityES15_S1F_vS1G_EENS_8epilogue10collective18CollectiveEpilogueINS1I_23Sm100TmaWarpSpecializedILi4ELi2ELi32ELb0ELb0EEEJSI_NS5_IJNSX_ISF_SC_EES1N_EEESJ_SK_SJ_SK_NS1I_6fusion15FusionCallbacksIS1M_NS1P_17LinearCombinationISJ_fSJ_fLNS_15FloatRoundStyleE2EEESI_S1O_JEEENS4_5SM1004TMEM4LOAD26SM100_TMEM_LOAD_16dp32b32xENS4_13SM90_TMA_LOADENS16_INS17_ILi2ELi4ELi3EEES1A_NSX_INS5_IJS1B_SF_EEENS5_IJSF_SC_EEEEEEENS4_39AutoVectorizingCopyWithAssumedAlignmentILi128EEENS4_14SM90_TMA_STOREES24_S26_S26_EEEvvEEEEvNT_6ParamsE --------------------------
	.section	.nv.info._ZN7cutlass13device_kernelINS_4gemm6kernel13GemmUniversalIN4cute5tupleIJiiiiEEENS1_10collective13CollectiveMmaINS1_35MainloopSm100TmaUmmaWarpSpecializedILi5ELi2ELi4ENS5_IJNS4_1CILi2EEESB_NSA_ILi1EEEEEEEENS5_IJNSA_ILi64EEENSA_ILi256EEENSA_ILi128EEEEEENS_12float_e4m3_tENS5_IJlSC_lEEESJ_SK_NS4_8TiledMMAINS4_8MMA_AtomIJNS4_10MMA_TraitsINS4_19SM100_MMA_F8F6F4_SSEJSJ_SJ_fSF_SG_NS4_17integral_constantINS4_4UMMA5MajorELSR_0EEESS_NSP_INSQ_7ScaleInELST_0EEESU_EEEEEENS4_6LayoutINS5_IJSC_SC_SC_EEENS5_IJNSA_ILi0EEESZ_SZ_EEEEENS5_IJNS4_10UnderscoreES12_S12_EEEEENS4_23SM90_TMA_LOAD_MULTICASTENS4_14ComposedLayoutINS4_7SwizzleILi3ELi4ELi3EEENS4_18smem_ptr_flag_bitsILi8EEENSX_INS5_IJNSA_ILi8EEESH_EEENS5_IJSH_SC_EEEEEEEvNS4_8identityES15_S1F_vS1G_EENS_8epilogue10collective18CollectiveEpilogueINS1I_23Sm100TmaWarpSpecializedILi4ELi2ELi32ELb0ELb0EEEJSI_NS5_IJNSX_ISF_SC_EES1N_EEESJ_SK_SJ_SK_NS1I_6fusion15FusionCallbacksIS1M_NS1P_17LinearCombinationISJ_fSJ_fLNS_15FloatRoundStyleE2EEESI_S1O_JEEENS4_5SM1004TMEM4LOAD26SM100_TMEM_LOAD_16dp32b32xENS4_13SM90_TMA_LOADENS16_INS17_ILi2ELi4ELi3EEES1A_NSX_INS5_IJS1B_SF_EEENS5_IJSF_SC_EEEEEEENS4_39AutoVectorizingCopyWithAssumedAlignmentILi128EEENS4_14SM90_TMA_STOREES24_S26_S26_EEEvvEEEEvNT_6ParamsE,"",@"SHT_CUDA_INFO"
	.sectionflags	@""
	.align	4


	//----- nvinfo : EIATTR_CUDA_API_VERSION
	.align		4
        /*0000*/ 	.byte	0x04, 0x37
        /*0002*/ 	.short	(.L_32 - .L_31)
.L_31:
        /*0004*/ 	.word	0x00000082


	//----- nvinfo : EIATTR_KPARAM_INFO
	.align		4
.L_32:
        /*0008*/ 	.byte	0x04, 0x17
        /*000a*/ 	.short	(.L_34 - .L_33)
.L_33:
        /*000c*/ 	.word	0x00000000
        /*0010*/ 	.short	0x0000
        /*0012*/ 	.short	0x0000
        /*0014*/ 	.byte	0x00, 0xf0, 0x01, 0x20


	//----- nvinfo : EIATTR_AT_ENTRY_FRAGMENTS
	.align		4
.L_34:
        /*0018*/ 	.byte	0x04, 0x4f
        /*001a*/ 	.short	(.L_36 - .L_35)


	//   ....[0]....
.L_35:
        /*001c*/ 	.word	0x00000006


	//----- nvinfo : EIATTR_RESERVED_SMEM_USED
	.align		4
.L_36:
        /*0020*/ 	.byte	0x01, 0x41
	.zero		2


	//----- nvinfo : EIATTR_SPARSE_MMA_MASK
	.align		4
        /*0024*/ 	.byte	0x03, 0x50
        /*0026*/ 	.short	0x0000


	//----- nvinfo : EIATTR_TCGEN05_1CTA_USED
	.align		4
        /*0028*/ 	.byte	0x01, 0x51
	.zero		2


	//----- nvinfo : EIATTR_MAXREG_COUNT
	.align		4
        /*002c*/ 	.byte	0x03, 0x1b
        /*002e*/ 	.short	0x00ff


	//----- nvinfo : EIATTR_NUM_BARRIERS
	.align		4
        /*0030*/ 	.byte	0x02, 0x4c
        /*0032*/ 	.byte	0x07
	.zero		1


	//----- nvinfo : EIATTR_EXTERNS
	.align		4
        /*0034*/ 	.byte	0x04, 0x0f
        /*0036*/ 	.short	(.L_38 - .L_37)


	//   ....[0]....
	.align		4
.L_37:
        /*0038*/ 	.word	index@(__assertfail)


	//----- nvinfo : EIATTR_MERCURY_ISA_VERSION
	.align		4
.L_38:
        /*003c*/ 	.byte	0x03, 0x5f
        /*003e*/ 	.short	0x0101


	//----- nvinfo : EIATTR_INT_WARP_WIDE_INSTR_OFFSETS
	.align		4
        /*0040*/ 	.byte	0x04, 0x31
        /*0042*/ 	.short	(.L_40 - .L_39)


	//   ....[0]....
.L_39:
        /*0044*/ 	.word	0x00003f10


	//   ....[1]....
        /*0048*/ 	.word	0x00003f30


	//   ....[2]....
        /*004c*/ 	.word	0x00003f60


	//   ....[3]....
        /*0050*/ 	.word	0x00004ae0


	//   ....[4]....
        /*0054*/ 	.word	0x00004b50


	//   ....[5]....
        /*0058*/ 	.word	0x00004c20


	//   ....[6]....
        /*005c*/ 	.word	0x00004ca0


	//   ....[7]....
        /*0060*/ 	.word	0x00004d90


	//   ....[8]....
        /*0064*/ 	.word	0x00004e10


	//   ....[9]....
        /*0068*/ 	.word	0x00004ef0


	//   ....[10]....
        /*006c*/ 	.word	0x00004fa0


	//----- nvinfo : EIATTR_COOP_GROUP_MASK_REGIDS
	.align		4
.L_40:
        /*0070*/ 	.byte	0x04, 0x29
        /*0072*/ 	.short	(.L_42 - .L_41)


	//   ....[0]....
.L_41:
        /*0074*/ 	.word	0xffffffff


	//   ....[1]....
        /*0078*/ 	.word	0xffffffff


	//   ....[2]....
        /*007c*/ 	.word	0xffffffff


	//   ....[3]....
        /*0080*/ 	.word	0xffffffff


	//   ....[4]....
        /*0084*/ 	.word	0xffffffff


	//   ....[5]....
        /*0088*/ 	.word	0xffffffff


	//   ....[6]....
        /*008c*/ 	.word	0xffffffff


	//   ....[7]....
        /*0090*/ 	.word	0xffffffff


	//   ....[8]....
        /*0094*/ 	.word	0xffffffff


	//   ....[9]....
        /*0098*/ 	.word	0xffffffff


	//   ....[10]....
        /*009c*/ 	.word	0xffffffff


	//   ....[11]....
        /*00a0*/ 	.word	0xffffffff


	//   ....[12]....
        /*00a4*/ 	.word	0xffffffff


	//   ....[13]....
        /*00a8*/ 	.word	0xffffffff


	//----- nvinfo : EIATTR_COOP_GROUP_INSTR_OFFSETS
	.align		4
.L_42:
        /*00ac*/ 	.byte	0x04, 0x28
        /*00ae*/ 	.short	(.L_44 - .L_43)


	//   ....[0]....
.L_43:
        /*00b0*/ 	.word	0x00000080


	//   ....[1]....
        /*00b4*/ 	.word	0x000004f0


	//   ....[2]....
        /*00b8*/ 	.word	0x000006c0


	//   ....[3]....
        /*00bc*/ 	.word	0x00000860


	//   ....[4]....
        /*00c0*/ 	.word	0x00000960


	//   ....[5]....
        /*00c4*/ 	.word	0x00000ad0


	//   ....[6]....
        /*00c8*/ 	.word	0x00000c70


	//   ....[7]....
        /*00cc*/ 	.word	0x00000e20


	//   ....[8]....
        /*00d0*/ 	.word	0x00002190


	//   ....[9]....
        /*00d4*/ 	.word	0x00003100


	//   ....[10]....
        /*00d8*/ 	.word	0x00003310


	//   ....[11]....
        /*00dc*/ 	.word	0x00003340


	//   ....[12]....
        /*00e0*/ 	.word	0x00003df0


	//   ....[13]....
        /*00e4*/ 	.word	0x00004020


	//----- nvinfo : EIATTR_VRC_CTA_INIT_COUNT
	.align		4
.L_44:
        /*00e8*/ 	.byte	0x02, 0x4a
        /*00ea*/ 	.byte	0x80
	.zero		1


	//----- nvinfo : EIATTR_SYSCALL_OFFSETS
	.align		4
        /*00ec*/ 	.byte	0x04, 0x46
        /*00ee*/ 	.short	(.L_46 - .L_45)


	//   ....[0]....
.L_45:
        /*00f0*/ 	.word	0x00005c30


	//   ....[1]....
        /*00f4*/ 	.word	0x00005d70


	//   ....[2]....
        /*00f8*/ 	.word	0x000065a0


	//   ....[3]....
        /*00fc*/ 	.word	0x00007330


	//   ....[4]....
        /*0100*/ 	.word	0x00008080


	//   ....[5]....
        /*0104*/ 	.word	0x00008e00


	//----- nvinfo : EIATTR_MBARRIER_INSTR_OFFSETS
	.align		4
.L_46:
        /*0108*/ 	.byte	0x04, 0x39
        /*010a*/ 	.short	(.L_48 - .L_47)


	//   ....[0]....
.L_47:
        /*010c*/ 	.word	0x00000610
        /*0110*/ 	.word	0x000000ff
        /*0114*/ 	.word	0x00000000
        /*0118*/ 	.short	0x0100
        /*011a*/ 	.byte	0x04
	.zero		1


	//   ....[1]....
        /*011c*/ 	.word	0x00000620
        /*0120*/ 	.word	0x000000ff
        /*0124*/ 	.word	0x00000028
        /*0128*/ 	.short	0x0100
        /*012a*/ 	.byte	0x04
	.zero		1


	//   ....[2]....
        /*012c*/ 	.word	0x00000630
        /*0130*/ 	.word	0x000000ff
        /*0134*/ 	.word	0x00000008
        /*0138*/ 	.short	0x0100
        /*013a*/ 	.byte	0x04
	.zero		1


	//   ....[3]....
        /*013c*/ 	.word	0x00000640
        /*0140*/ 	.word	0x000000ff
        /*0144*/ 	.word	0x00000030
        /*0148*/ 	.short	0x0100
        /*014a*/ 	.byte	0x04
	.zero		1


	//   ....[4]....
        /*014c*/ 	.word	0x00000650
        /*0150*/ 	.word	0x000000ff
        /*0154*/ 	.word	0x00000010
        /*0158*/ 	.short	0x0100
        /*015a*/ 	.byte	0x04
	.zero		1


	//   ....[5]....
        /*015c*/ 	.word	0x00000660
        /*0160*/ 	.word	0x000000ff
        /*0164*/ 	.word	0x00000038
        /*0168*/ 	.short	0x0100
        /*016a*/ 	.byte	0x04
	.zero		1


	//   ....[6]....
        /*016c*/ 	.word	0x00000670
        /*0170*/ 	.word	0x000000ff
        /*0174*/ 	.word	0x00000018
        /*0178*/ 	.short	0x0100
        /*017a*/ 	.byte	0x04
	.zero		1


	//   ....[7]....
        /*017c*/ 	.word	0x00000680
        /*0180*/ 	.word	0x000000ff
        /*0184*/ 	.word	0x00000040
        /*0188*/ 	.short	0x0100
        /*018a*/ 	.byte	0x04
	.zero		1


	//   ....[8]....
        /*018c*/ 	.word	0x00000690
        /*0190*/ 	.word	0x000000ff
        /*0194*/ 	.word	0x00000020
        /*0198*/ 	.short	0x0100
        /*019a*/ 	.byte	0x04
	.zero		1


	//   ....[9]....
        /*019c*/ 	.word	0x000006a0
        /*01a0*/ 	.word	0x000000ff
        /*01a4*/ 	.word	0x00000048
        /*01a8*/ 	.short	0x0100
        /*01aa*/ 	.byte	0x04
	.zero		1


	//   ....[10]....
        /*01ac*/ 	.word	0x000007d0
        /*01b0*/ 	.word	0x000000ff
        /*01b4*/ 	.word	0x00000050
        /*01b8*/ 	.short	0x0100
        /*01ba*/ 	.byte	0x04
	.zero		1


	//   ....[11]....
        /*01bc*/ 	.word	0x000007e0
        /*01c0*/ 	.word	0x000000ff
        /*01c4*/ 	.word	0x00000070
        /*01c8*/ 	.short	0x0100
        /*01ca*/ 	.byte	0x04
	.zero		1


	//   ....[12]....
        /*01cc*/ 	.word	0x000007f0
        /*01d0*/ 	.word	0x000000ff
        /*01d4*/ 	.word	0x00000058
        /*01d8*/ 	.short	0x0100
        /*01da*/ 	.byte	0x04
	.zero		1


	//   ....[13]....
        /*01dc*/ 	.word	0x00000800
        /*01e0*/ 	.word	0x000000ff
        /*01e4*/ 	.word	0x00000078
        /*01e8*/ 	.short	0x0100
        /*01ea*/ 	.byte	0x04
	.zero		1


	//   ....[14]....
        /*01ec*/ 	.word	0x00000810
        /*01f0*/ 	.word	0x000000ff
        /*01f4*/ 	.word	0x00000060
        /*01f8*/ 	.short	0x0100
        /*01fa*/ 	.byte	0x04
	.zero		1


	//   ....[15]....
        /*01fc*/ 	.word	0x00000820
        /*0200*/ 	.word	0x000000ff
        /*0204*/ 	.word	0x00000080
        /*0208*/ 	.short	0x0100
        /*020a*/ 	.byte	0x04
	.zero		1


	//   ....[16]....
        /*020c*/ 	.word	0x00000830
        /*0210*/ 	.word	0x000000ff
        /*0214*/ 	.word	0x00000068
        /*0218*/ 	.short	0x0100
        /*021a*/ 	.byte	0x04
	.zero		1


	//   ....[17]....
        /*021c*/ 	.word	0x00000840
        /*0220*/ 	.word	0x000000ff
        /*0224*/ 	.word	0x00000088
        /*0228*/ 	.short	0x0100
        /*022a*/ 	.byte	0x04
	.zero		1


	//   ....[18]....
        /*022c*/ 	.word	0x00000930
        /*0230*/ 	.word	0x000000ff
        /*0234*/ 	.word	0x00000090
        /*0238*/ 	.short	0x0100
        /*023a*/ 	.byte	0x06
	.zero		1


	//   ....[19]....
        /*023c*/ 	.word	0x00000940
        /*0240*/ 	.word	0x000000ff
        /*0244*/ 	.word	0x00000098
        /*0248*/ 	.short	0x0100
        /*024a*/ 	.byte	0x06
	.zero		1


	//   ....[20]....
        /*024c*/ 	.word	0x00000a80
        /*0250*/ 	.word	0x000000ff
        /*0254*/ 	.word	0x000000a0
        /*0258*/ 	.short	0x0100
        /*025a*/ 	.byte	0x06
	.zero		1


	//   ....[21]....
        /*025c*/ 	.word	0x00000a90
        /*0260*/ 	.word	0x000000ff
        /*0264*/ 	.word	0x000000b0
        /*0268*/ 	.short	0x0100
        /*026a*/ 	.byte	0x06
	.zero		1


	//   ....[22]....
        /*026c*/ 	.word	0x00000aa0
        /*0270*/ 	.word	0x000000ff
        /*0274*/ 	.word	0x000000a8
        /*0278*/ 	.short	0x0100
        /*027a*/ 	.byte	0x06
	.zero		1


	//   ....[23]....
        /*027c*/ 	.word	0x00000ab0
        /*0280*/ 	.word	0x000000ff
        /*0284*/ 	.word	0x000000b8
        /*0288*/ 	.short	0x0100
        /*028a*/ 	.byte	0x06
	.zero		1


	//   ....[24]....
        /*028c*/ 	.word	0x00000be0
        /*0290*/ 	.word	0x000000ff
        /*0294*/ 	.word	0x000000c0
        /*0298*/ 	.short	0x0100
        /*029a*/ 	.byte	0x04
	.zero		1


	//   ....[25]....
        /*029c*/ 	.word	0x00000bf0
        /*02a0*/ 	.word	0x000000ff
        /*02a4*/ 	.word	0x000000e0
        /*02a8*/ 	.short	0x0100
        /*02aa*/ 	.byte	0x04
	.zero		1


	//   ....[26]....
        /*02ac*/ 	.word	0x00000c00
        /*02b0*/ 	.word	0x000000ff
        /*02b4*/ 	.word	0x000000c8
        /*02b8*/ 	.short	0x0100
        /*02ba*/ 	.byte	0x04
	.zero		1


	//   ....[27]....
        /*02bc*/ 	.word	0x00000c10
        /*02c0*/ 	.word	0x000000ff
        /*02c4*/ 	.word	0x000000e8
        /*02c8*/ 	.short	0x0100
        /*02ca*/ 	.byte	0x04
	.zero		1


	//   ....[28]....
        /*02cc*/ 	.word	0x00000c20
        /*02d0*/ 	.word	0x000000ff
        /*02d4*/ 	.word	0x000000d0
        /*02d8*/ 	.short	0x0100
        /*02da*/ 	.byte	0x04
	.zero		1


	//   ....[29]....
        /*02dc*/ 	.word	0x00000c30
        /*02e0*/ 	.word	0x000000ff
        /*02e4*/ 	.word	0x000000f0
        /*02e8*/ 	.short	0x0100
        /*02ea*/ 	.byte	0x04
	.zero		1


	//   ....[30]....
        /*02ec*/ 	.word	0x00000c40
        /*02f0*/ 	.word	0x000000ff
        /*02f4*/ 	.word	0x000000d8
        /*02f8*/ 	.short	0x0100
        /*02fa*/ 	.byte	0x04
	.zero		1


	//   ....[31]....
        /*02fc*/ 	.word	0x00000c50
        /*0300*/ 	.word	0x000000ff
        /*0304*/ 	.word	0x000000f8
        /*0308*/ 	.short	0x0100
        /*030a*/ 	.byte	0x04
	.zero		1


	//   ....[32]....
        /*030c*/ 	.word	0x00000d40
        /*0310*/ 	.word	0x000000ff
        /*0314*/ 	.word	0x00000100
        /*0318*/ 	.short	0x0100
        /*031a*/ 	.byte	0x04
	.zero		1


	//   ....[33]....
        /*031c*/ 	.word	0x00000d50
        /*0320*/ 	.word	0x000000ff
        /*0324*/ 	.word	0x00000110
        /*0328*/ 	.short	0x0100
        /*032a*/ 	.byte	0x04
	.zero		1


	//   ....[34]....
        /*032c*/ 	.word	0x00000d60
        /*0330*/ 	.word	0x000000ff
        /*0334*/ 	.word	0x00000108
        /*0338*/ 	.short	0x0100
        /*033a*/ 	.byte	0x04
	.zero		1


	//   ....[35]....
        /*033c*/ 	.word	0x00000d70
        /*0340*/ 	.word	0x000000ff
        /*0344*/ 	.word	0x00000118
        /*0348*/ 	.short	0x0100
        /*034a*/ 	.byte	0x04
	.zero		1


	//   ....[36]....
        /*034c*/ 	.word	0x00001a20
        /*0350*/ 	.word	0x00000000
        /*0354*/ 	.word	0x00000110
        /*0358*/ 	.short	0x010a
        /*035a*/ 	.byte	0xff
	.zero		1


	//   ....[37]....
        /*035c*/ 	.word	0x00001a40
        /*0360*/ 	.word	0x00000000
        /*0364*/ 	.word	0x00000100
        /*0368*/ 	.short	0x0101
        /*036a*/ 	.byte	0xff
	.zero		1


	//   ....[38]....
        /*036c*/ 	.word	0x00001b00
        /*0370*/ 	.word	0x000000ff
        /*0374*/ 	.word	0x00000028
        /*0378*/ 	.short	0x010a
        /*037a*/ 	.byte	0x04
	.zero		1


	//   ....[39]....
        /*037c*/ 	.word	0x00001b90
        /*0380*/ 	.word	0x000000ff
        /*0384*/ 	.word	0x00000028
        /*0388*/ 	.short	0x010a
        /*038a*/ 	.byte	0x21
	.zero		1


	//   ....[40]....
        /*038c*/ 	.word	0x00001d20
        /*0390*/ 	.word	0x000000ff
        /*0394*/ 	.word	0x00000028
        /*0398*/ 	.short	0x010a
        /*039a*/ 	.byte	0x05
	.zero		1


	//   ....[41]....
        /*039c*/ 	.word	0x00001e50
        /*03a0*/ 	.word	0x000000ff
        /*03a4*/ 	.word	0x00000098
        /*03a8*/ 	.short	0x0101
        /*03aa*/ 	.byte	0x15
	.zero		1


	//   ....[42]....
        /*03ac*/ 	.word	0x00001e70
        /*03b0*/ 	.word	0x000000ff
        /*03b4*/ 	.word	0x00000028
        /*03b8*/ 	.short	0x010a
        /*03ba*/ 	.byte	0x04
	.zero		1


	//   ....[43]....
        /*03bc*/ 	.word	0x00001ef0
        /*03c0*/ 	.word	0x000000ff
        /*03c4*/ 	.word	0x00000028
        /*03c8*/ 	.short	0x010a
        /*03ca*/ 	.byte	0x11
	.zero		1


	//   ....[44]....
        /*03cc*/ 	.word	0x00002080
        /*03d0*/ 	.word	0x000000ff
        /*03d4*/ 	.word	0x00000028
        /*03d8*/ 	.short	0x010a
        /*03da*/ 	.byte	0x05
	.zero		1


	//   ....[45]....
        /*03dc*/ 	.word	0x000021c0
        /*03e0*/ 	.word	0x00000003
        /*03e4*/ 	.word	0x000000a0
        /*03e8*/ 	.short	0x010a
        /*03ea*/ 	.byte	0xff
	.zero		1


	//   ....[46]....
        /*03ec*/ 	.word	0x00002310
        /*03f0*/ 	.word	0x00000000
        /*03f4*/ 	.word	0x00000000
        /*03f8*/ 	.short	0x0101
        /*03fa*/ 	.byte	0xff
	.zero		1


	//   ....[47]....
        /*03fc*/ 	.word	0x000028c0
        /*0400*/ 	.word	0x000000ff
        /*0404*/ 	.word	0x00000000
        /*0408*/ 	.short	0x010a
        /*040a*/ 	.byte	0x04
	.zero		1


	//   ....[48]....
        /*040c*/ 	.word	0x00002950
        /*0410*/ 	.word	0x000000ff
        /*0414*/ 	.word	0x00000000
        /*0418*/ 	.short	0x010a
        /*041a*/ 	.byte	0x05
	.zero		1


	//   ....[49]....
        /*041c*/ 	.word	0x000029e0
        /*0420*/ 	.word	0x000000ff
        /*0424*/ 	.word	0x00000000
        /*0428*/ 	.short	0x010a
        /*042a*/ 	.byte	0x05
	.zero		1


	//   ....[50]....
        /*042c*/ 	.word	0x00002a70
        /*0430*/ 	.word	0x000000ff
        /*0434*/ 	.word	0x00000000
        /*0438*/ 	.short	0x010a
        /*043a*/ 	.byte	0x05
	.zero		1


	//   ....[51]....
        /*043c*/ 	.word	0x00002b10
        /*0440*/ 	.word	0x00000000
        /*0444*/ 	.word	0x00000000
        /*0448*/ 	.short	0x010a
        /*044a*/ 	.byte	0xff
	.zero		1


	//   ....[52]....
        /*044c*/ 	.word	0x00002c50
        /*0450*/ 	.word	0x00000002
        /*0454*/ 	.word	0x00000100
        /*0458*/ 	.short	0x010a
        /*045a*/ 	.byte	0xff
	.zero		1


	//   ....[53]....
        /*045c*/ 	.word	0x00002cb0
        /*0460*/ 	.word	0x00000004
        /*0464*/ 	.word	0x00000000
        /*0468*/ 	.short	0x0101
        /*046a*/ 	.byte	0xff
	.zero		1


	//   ....[54]....
        /*046c*/ 	.word	0x00002cd0
        /*0470*/ 	.word	0x000000ff
        /*0474*/ 	.word	0x000000b0
        /*0478*/ 	.short	0x010a
        /*047a*/ 	.byte	0x04
	.zero		1


	//   ....[55]....
        /*047c*/ 	.word	0x00002df0
        /*0480*/ 	.word	0x00000002
        /*0484*/ 	.word	0x000000a0
        /*0488*/ 	.short	0x010a
        /*048a*/ 	.byte	0xff
	.zero		1


	//   ....[56]....
        /*048c*/ 	.word	0x00002f00
        /*0490*/ 	.word	0x00000002
        /*0494*/ 	.word	0x00000000
        /*0498*/ 	.short	0x0101
        /*049a*/ 	.byte	0xff
	.zero		1


	//   ....[57]....
        /*049c*/ 	.word	0x00002f90
        /*04a0*/ 	.word	0x000000ff
        /*04a4*/ 	.word	0x000000b0
        /*04a8*/ 	.short	0x0106
        /*04aa*/ 	.byte	0x04
	.zero		1


	//   ....[58]....
        /*04ac*/ 	.word	0x00002fb0
        /*04b0*/ 	.word	0x000000ff
        /*04b4*/ 	.word	0x000000b0
        /*04b8*/ 	.short	0x010a
        /*04ba*/ 	.byte	0x04
	.zero		1


	//   ....[59]....
        /*04bc*/ 	.word	0x00003040
        /*04c0*/ 	.word	0x000000ff
        /*04c4*/ 	.word	0x000000b0
        /*04c8*/ 	.short	0x0106
        /*04ca*/ 	.byte	0x07
	.zero		1


	//   ....[60]....
        /*04cc*/ 	.word	0x00003080
        /*04d0*/ 	.word	0x00000000
        /*04d4*/ 	.word	0x000000b0
        /*04d8*/ 	.short	0x010a
        /*04da*/ 	.byte	0xff
	.zero		1


	//   ....[61]....
        /*04dc*/ 	.word	0x000035e0
        /*04e0*/ 	.word	0x00000000
        /*04e4*/ 	.word	0x000000a0
        /*04e8*/ 	.short	0x010a
        /*04ea*/ 	.byte	0xff
	.zero		1


	//   ....[62]....
        /*04ec*/ 	.word	0x000036e0
        /*04f0*/ 	.word	0x00000003
        /*04f4*/ 	.word	0x00000000
        /*04f8*/ 	.short	0x0101
        /*04fa*/ 	.byte	0xff
	.zero		1


	//   ....[63]....
        /*04fc*/ 	.word	0x000036f0
        /*0500*/ 	.word	0x000000ff
        /*0504*/ 	.word	0x00000000
        /*0508*/ 	.short	0x010a
        /*050a*/ 	.byte	0x04
	.zero		1


	//   ....[64]....
        /*050c*/ 	.word	0x00003770
        /*0510*/ 	.word	0x000000ff
        /*0514*/ 	.word	0x000000e0
        /*0518*/ 	.short	0x010a
        /*051a*/ 	.byte	0x1f
	.zero		1


	//   ....[65]....
        /*051c*/ 	.word	0x00003850
        /*0520*/ 	.word	0x000000ff
        /*0524*/ 	.word	0x00000000
        /*0528*/ 	.short	0x010a
        /*052a*/ 	.byte	0x05
	.zero		1


	//   ....[66]....
        /*052c*/ 	.word	0x00003990
        /*0530*/ 	.word	0x000000ff
        /*0534*/ 	.word	0x00000000
        /*0538*/ 	.short	0x010a
        /*053a*/ 	.byte	0x04
	.zero		1


	//   ....[67]....
        /*053c*/ 	.word	0x00003c20
        /*0540*/ 	.word	0x000000ff
        /*0544*/ 	.word	0x00000000
        /*0548*/ 	.short	0x010a
        /*054a*/ 	.byte	0x04
	.zero		1


	//   ....[68]....
        /*054c*/ 	.word	0x00003cb0
        /*0550*/ 	.word	0x000000ff
        /*0554*/ 	.word	0x00000000
        /*0558*/ 	.short	0x010a
        /*055a*/ 	.byte	0x05
	.zero		1


	//   ....[69]....
        /*055c*/ 	.word	0x00003d40
        /*0560*/ 	.word	0x000000ff
        /*0564*/ 	.word	0x00000000
        /*0568*/ 	.short	0x010a
        /*056a*/ 	.byte	0x05
	.zero		1


	//   ....[70]....
        /*056c*/ 	.word	0x00003dd0
        /*0570*/ 	.word	0x000000ff
        /*0574*/ 	.word	0x00000000
        /*0578*/ 	.short	0x010a
        /*057a*/ 	.byte	0x04
	.zero		1


	//   ....[71]....
        /*057c*/ 	.word	0x000042e0
        /*0580*/ 	.word	0x0000000c
        /*0584*/ 	.word	0x000000a0
        /*0588*/ 	.short	0x010a
        /*058a*/ 	.byte	0xff
	.zero		1


	//   ....[72]....
        /*058c*/ 	.word	0x00004450
        /*0590*/ 	.word	0x00000000
        /*0594*/ 	.word	0x00000000
        /*0598*/ 	.short	0x0101
        /*059a*/ 	.byte	0xff
	.zero		1


	//   ....[73]....
        /*059c*/ 	.word	0x000048e0
        /*05a0*/ 	.word	0x000000ff
        /*05a4*/ 	.word	0x00000098
        /*05a8*/ 	.short	0x010a
        /*05aa*/ 	.byte	0x15
	.zero		1


	//   ....[74]....
        /*05ac*/ 	.word	0x00004a60
        /*05b0*/ 	.word	0x000000ff
        /*05b4*/ 	.word	0x00000070
        /*05b8*/ 	.short	0x010a
        /*05ba*/ 	.byte	0x15
	.zero		1


	//   ....[75]....
        /*05bc*/ 	.word	0x00004bd0
        /*05c0*/ 	.word	0x000000ff
        /*05c4*/ 	.word	0x00000050
        /*05c8*/ 	.short	0x010b
        /*05ca*/ 	.byte	0x15
	.zero		1


	//   ....[76]....
        /*05cc*/ 	.word	0x00004be0
        /*05d0*/ 	.word	0x000000ff
        /*05d4*/ 	.word	0x00000000
        /*05d8*/ 	.short	0x0101
        /*05da*/ 	.byte	0x28
	.zero		1


	//   ....[77]....
        /*05dc*/ 	.word	0x00004bf0
        /*05e0*/ 	.word	0x000000ff
        /*05e4*/ 	.word	0x00000078
        /*05e8*/ 	.short	0x010a
        /*05ea*/ 	.byte	0x15
	.zero		1


	//   ....[78]....
        /*05ec*/ 	.word	0x00004d40
        /*05f0*/ 	.word	0x000000ff
        /*05f4*/ 	.word	0x00000058
        /*05f8*/ 	.short	0x010b
        /*05fa*/ 	.byte	0x15
	.zero		1


	//   ....[79]....
        /*05fc*/ 	.word	0x00004d50
        /*0600*/ 	.word	0x000000ff
        /*0604*/ 	.word	0x00000000
        /*0608*/ 	.short	0x0101
        /*060a*/ 	.byte	0x27
	.zero		1


	//   ....[80]....
        /*060c*/ 	.word	0x00004d60
        /*0610*/ 	.word	0x000000ff
        /*0614*/ 	.word	0x00000080
        /*0618*/ 	.short	0x010a
        /*061a*/ 	.byte	0x15
	.zero		1


	//   ....[81]....
        /*061c*/ 	.word	0x00004ea0
        /*0620*/ 	.word	0x000000ff
        /*0624*/ 	.word	0x00000060
        /*0628*/ 	.short	0x010b
        /*062a*/ 	.byte	0x15
	.zero		1


	//   ....[82]....
        /*062c*/ 	.word	0x00004eb0
        /*0630*/ 	.word	0x000000ff
        /*0634*/ 	.word	0x00000000
        /*0638*/ 	.short	0x0101
        /*063a*/ 	.byte	0x26
	.zero		1


	//   ....[83]....
        /*063c*/ 	.word	0x00004ec0
        /*0640*/ 	.word	0x000000ff
        /*0644*/ 	.word	0x00000088
        /*0648*/ 	.short	0x010a
        /*064a*/ 	.byte	0x15
	.zero		1


	//   ....[84]....
        /*064c*/ 	.word	0x000050b0
        /*0650*/ 	.word	0x000000ff
        /*0654*/ 	.word	0x00000068
        /*0658*/ 	.short	0x010b
        /*065a*/ 	.byte	0x15
	.zero		1


	//   ....[85]....
        /*065c*/ 	.word	0x000050c0
        /*0660*/ 	.word	0x000000ff
        /*0664*/ 	.word	0x00000000
        /*0668*/ 	.short	0x0101
        /*066a*/ 	.byte	0x25
	.zero		1


	//   ....[86]....
        /*066c*/ 	.word	0x000050f0
        /*0670*/ 	.word	0x000000ff
        /*0674*/ 	.word	0x00000070
        /*0678*/ 	.short	0x010a
        /*067a*/ 	.byte	0x15
	.zero		1


	//   ....[87]....
        /*067c*/ 	.word	0x00005110
        /*0680*/ 	.word	0x000000ff
        /*0684*/ 	.word	0x00000078
        /*0688*/ 	.short	0x010a
        /*068a*/ 	.byte	0x15
	.zero		1


	//   ....[88]....
        /*068c*/ 	.word	0x00005130
        /*0690*/ 	.word	0x000000ff
        /*0694*/ 	.word	0x00000080
        /*0698*/ 	.short	0x010a
        /*069a*/ 	.byte	0x15
	.zero		1


	//   ....[89]....
        /*069c*/ 	.word	0x00005170
        /*06a0*/ 	.word	0x00000000
        /*06a4*/ 	.word	0x00000088
        /*06a8*/ 	.short	0x010a
        /*06aa*/ 	.byte	0xff
	.zero		1


	//   ....[90]....
        /*06ac*/ 	.word	0x000054c0
        /*06b0*/ 	.word	0x00000003
        /*06b4*/ 	.word	0x000000a0
        /*06b8*/ 	.short	0x010a
        /*06ba*/ 	.byte	0xff
	.zero		1


	//   ....[91]....
        /*06bc*/ 	.word	0x00005640
        /*06c0*/ 	.word	0x00000000
        /*06c4*/ 	.word	0x00000000
        /*06c8*/ 	.short	0x0101
        /*06ca*/ 	.byte	0xff
	.zero		1


	//   ....[92]....
        /*06cc*/ 	.word	0x00006190
        /*06d0*/ 	.word	0x00000002
        /*06d4*/ 	.word	0x00000050
        /*06d8*/ 	.short	0x010a
        /*06da*/ 	.byte	0xff
	.zero		1


	//   ....[93]....
        /*06dc*/ 	.word	0x00006200
        /*06e0*/ 	.word	0x00000047
        /*06e4*/ 	.word	0x000000c0
        /*06e8*/ 	.short	0x010a
        /*06ea*/ 	.byte	0xff
	.zero		1


	//   ....[94]....
        /*06ec*/ 	.word	0x000062f0
        /*06f0*/ 	.word	0x00000002
        /*06f4*/ 	.word	0x00000050
        /*06f8*/ 	.short	0x010a
        /*06fa*/ 	.byte	0xff
	.zero		1


	//   ....[95]....
        /*06fc*/ 	.word	0x00006400
        /*0700*/ 	.word	0x00000000
        /*0704*/ 	.word	0x00000000
        /*0708*/ 	.short	0x0101
        /*070a*/ 	.byte	0xff
	.zero		1


	//   ....[96]....
        /*070c*/ 	.word	0x00006480
        /*0710*/ 	.word	0x00000047
        /*0714*/ 	.word	0x000000c0
        /*0718*/ 	.short	0x010a
        /*071a*/ 	.byte	0xff
	.zero		1


	//   ....[97]....
        /*071c*/ 	.word	0x00006fd0
        /*0720*/ 	.word	0x00000070
        /*0724*/ 	.word	0x00000050
        /*0728*/ 	.short	0x010a
        /*072a*/ 	.byte	0xff
	.zero		1


	//   ....[98]....
        /*072c*/ 	.word	0x000070a0
        /*0730*/ 	.word	0x00000070
        /*0734*/ 	.word	0x00000050
        /*0738*/ 	.short	0x010a
        /*073a*/ 	.byte	0xff
	.zero		1


	//   ....[99]....
        /*073c*/ 	.word	0x000071b0
        /*0740*/ 	.word	0x00000000
        /*0744*/ 	.word	0x00000000
        /*0748*/ 	.short	0x0101
        /*074a*/ 	.byte	0xff
	.zero		1


	//   ....[100]....
        /*074c*/ 	.word	0x00007d20
        /*0750*/ 	.word	0x00000070
        /*0754*/ 	.word	0x00000050
        /*0758*/ 	.short	0x010a
        /*075a*/ 	.byte	0xff
	.zero		1


	//   ....[101]....
        /*075c*/ 	.word	0x00007df0
        /*0760*/ 	.word	0x00000070
        /*0764*/ 	.word	0x00000050
        /*0768*/ 	.short	0x010a
        /*076a*/ 	.byte	0xff
	.zero		1


	//   ....[102]....
        /*076c*/ 	.word	0x00007f00
        /*0770*/ 	.word	0x00000000
        /*0774*/ 	.word	0x00000000
        /*0778*/ 	.short	0x0101
        /*077a*/ 	.byte	0xff
	.zero		1


	//   ....[103]....
        /*077c*/ 	.word	0x00008aa0
        /*0780*/ 	.word	0x00000066
        /*0784*/ 	.word	0x00000050
        /*0788*/ 	.short	0x010a
        /*078a*/ 	.byte	0xff
	.zero		1


	//   ....[104]....
        /*078c*/ 	.word	0x00008b70
        /*0790*/ 	.word	0x00000066
        /*0794*/ 	.word	0x00000050
        /*0798*/ 	.short	0x010a
        /*079a*/ 	.byte	0xff
	.zero		1


	//   ....[105]....
        /*079c*/ 	.word	0x00008c80
        /*07a0*/ 	.word	0x00000000
        /*07a4*/ 	.word	0x00000000
        /*07a8*/ 	.short	0x0101
        /*07aa*/ 	.byte	0xff
	.zero		1


	//   ....[106]....
        /*07ac*/ 	.word	0x00009110
        /*07b0*/ 	.word	0x000000ff
        /*07b4*/ 	.word	0x00000000
        /*07b8*/ 	.short	0x0101
        /*07ba*/ 	.byte	0x04
	.zero		1


	//   ....[107]....
        /*07bc*/ 	.word	0x00009920
        /*07c0*/ 	.word	0x00000000
        /*07c4*/ 	.word	0x00000110
        /*07c8*/ 	.short	0x010a
        /*07ca*/ 	.byte	0xff
	.zero		1


	//   ....[108]....
        /*07cc*/ 	.word	0x00009980
        /*07d0*/ 	.word	0x00000000
        /*07d4*/ 	.word	0x00000028
        /*07d8*/ 	.short	0x010a
        /*07da*/ 	.byte	0xff
	.zero		1


	//   ....[109]....
        /*07dc*/ 	.word	0x000099e0
        /*07e0*/ 	.word	0x00000000
        /*07e4*/ 	.word	0x00000028
        /*07e8*/ 	.short	0x010a
        /*07ea*/ 	.byte	0xff
	.zero		1


	//   ....[110]....
        /*07ec*/ 	.word	0x00009a30
        /*07f0*/ 	.word	0x00000003
        /*07f4*/ 	.word	0x000000a0
        /*07f8*/ 	.short	0x010a
        /*07fa*/ 	.byte	0xff
	.zero		1


	//   ....[111]....
        /*07fc*/ 	.word	0x00009a90
        /*0800*/ 	.word	0x00000000
        /*0804*/ 	.word	0x00000000
        /*0808*/ 	.short	0x010a
        /*080a*/ 	.byte	0xff
	.zero		1


	//   ....[112]....
        /*080c*/ 	.word	0x00009af0
        /*0810*/ 	.word	0x00000000
        /*0814*/ 	.word	0x00000000
        /*0818*/ 	.short	0x010a
        /*081a*/ 	.byte	0xff
	.zero		1


	//   ....[113]....
        /*081c*/ 	.word	0x00009b50
        /*0820*/ 	.word	0x00000000
        /*0824*/ 	.word	0x00000000
        /*0828*/ 	.short	0x010a
        /*082a*/ 	.byte	0xff
	.zero		1


	//   ....[114]....
        /*082c*/ 	.word	0x00009bb0
        /*0830*/ 	.word	0x00000000
        /*0834*/ 	.word	0x00000000
        /*0838*/ 	.short	0x010a
        /*083a*/ 	.byte	0xff
	.zero		1


	//   ....[115]....
        /*083c*/ 	.word	0x00009c00
        /*0840*/ 	.word	0x00000002
        /*0844*/ 	.word	0x00000100
        /*0848*/ 	.short	0x010a
        /*084a*/ 	.byte	0xff
	.zero		1


	//   ....[116]....
        /*084c*/ 	.word	0x00009c60
        /*0850*/ 	.word	0x00000002
        /*0854*/ 	.word	0x000000b0
        /*0858*/ 	.short	0x010a
        /*085a*/ 	.byte	0xff
	.zero		1


	//   ....[117]....
        /*085c*/ 	.word	0x00009cb0
        /*0860*/ 	.word	0x00000002
        /*0864*/ 	.word	0x000000a0
        /*0868*/ 	.short	0x010a
        /*086a*/ 	.byte	0xff
	.zero		1


	//   ....[118]....
        /*086c*/ 	.word	0x00009d10
        /*0870*/ 	.word	0x00000000
        /*0874*/ 	.word	0x000000b0
        /*0878*/ 	.short	0x010a
        /*087a*/ 	.byte	0xff
	.zero		1


	//   ....[119]....
        /*087c*/ 	.word	0x00009d60
        /*0880*/ 	.word	0x00000000
        /*0884*/ 	.word	0x000000a0
        /*0888*/ 	.short	0x010a
        /*088a*/ 	.byte	0xff
	.zero		1


	//   ....[120]....
        /*088c*/ 	.word	0x00009dc0
        /*0890*/ 	.word	0x00000003
        /*0894*/ 	.word	0x000000e0
        /*0898*/ 	.short	0x010a
        /*089a*/ 	.byte	0xff
	.zero		1


	//   ....[121]....
        /*089c*/ 	.word	0x00009e20
        /*08a0*/ 	.word	0x00000000
        /*08a4*/ 	.word	0x00000000
        /*08a8*/ 	.short	0x010a
        /*08aa*/ 	.byte	0xff
	.zero		1


	//   ....[122]....
        /*08ac*/ 	.word	0x00009e80
        /*08b0*/ 	.word	0x00000000
        /*08b4*/ 	.word	0x00000000
        /*08b8*/ 	.short	0x010a
        /*08ba*/ 	.byte	0xff
	.zero		1


	//   ....[123]....
        /*08bc*/ 	.word	0x00009ee0
        /*08c0*/ 	.word	0x00000000
        /*08c4*/ 	.word	0x00000000
        /*08c8*/ 	.short	0x010a
        /*08ca*/ 	.byte	0xff
	.zero		1


	//   ....[124]....
        /*08cc*/ 	.word	0x00009f40
        /*08d0*/ 	.word	0x00000000
        /*08d4*/ 	.word	0x00000000
        /*08d8*/ 	.short	0x010a
        /*08da*/ 	.byte	0xff
	.zero		1


	//   ....[125]....
        /*08dc*/ 	.word	0x00009fa0
        /*08e0*/ 	.word	0x00000000
        /*08e4*/ 	.word	0x00000000
        /*08e8*/ 	.short	0x010a
        /*08ea*/ 	.byte	0xff
	.zero		1


	//   ....[126]....
        /*08ec*/ 	.word	0x00009ff0
        /*08f0*/ 	.word	0x0000000c
        /*08f4*/ 	.word	0x000000a0
        /*08f8*/ 	.short	0x010a
        /*08fa*/ 	.byte	0xff
	.zero		1


	//   ....[127]....
        /*08fc*/ 	.word	0x0000a050
        /*0900*/ 	.word	0x00000000
        /*0904*/ 	.word	0x00000098
        /*0908*/ 	.short	0x010a
        /*090a*/ 	.byte	0xff
	.zero		1


	//   ....[128]....
        /*090c*/ 	.word	0x0000a0b0
        /*0910*/ 	.word	0x00000000
        /*0914*/ 	.word	0x00000070
        /*0918*/ 	.short	0x010a
        /*091a*/ 	.byte	0xff
	.zero		1


	//   ....[129]....
        /*091c*/ 	.word	0x0000a110
        /*0920*/ 	.word	0x00000000
        /*0924*/ 	.word	0x00000078
        /*0928*/ 	.short	0x010a
        /*092a*/ 	.byte	0xff
	.zero		1


	//   ....[130]....
        /*092c*/ 	.word	0x0000a170
        /*0930*/ 	.word	0x00000000
        /*0934*/ 	.word	0x00000080
        /*0938*/ 	.short	0x010a
        /*093a*/ 	.byte	0xff
	.zero		1


	//   ....[131]....
        /*093c*/ 	.word	0x0000a1d0
        /*0940*/ 	.word	0x00000000
        /*0944*/ 	.word	0x00000088
        /*0948*/ 	.short	0x010a
        /*094a*/ 	.byte	0xff
	.zero		1


	//   ....[132]....
        /*094c*/ 	.word	0x0000a230
        /*0950*/ 	.word	0x00000000
        /*0954*/ 	.word	0x00000070
        /*0958*/ 	.short	0x010a
        /*095a*/ 	.byte	0xff
	.zero		1


	//   ....[133]....
        /*095c*/ 	.word	0x0000a290
        /*0960*/ 	.word	0x00000000
        /*0964*/ 	.word	0x00000078
        /*0968*/ 	.short	0x010a
        /*096a*/ 	.byte	0xff
	.zero		1


	//   ....[134]....
        /*096c*/ 	.word	0x0000a2f0
        /*0970*/ 	.word	0x00000000
        /*0974*/ 	.word	0x00000080
        /*0978*/ 	.short	0x010a
        /*097a*/ 	.byte	0xff
	.zero		1


	//   ....[135]....
        /*097c*/ 	.word	0x0000a340
        /*0980*/ 	.word	0x00000003
        /*0984*/ 	.word	0x000000a0
        /*0988*/ 	.short	0x010a
        /*098a*/ 	.byte	0xff
	.zero		1


	//   ....[136]....
        /*098c*/ 	.word	0x0000a390
        /*0990*/ 	.word	0x00000002
        /*0994*/ 	.word	0x00000050
        /*0998*/ 	.short	0x010a
        /*099a*/ 	.byte	0xff
	.zero		1


	//   ....[137]....
        /*099c*/ 	.word	0x0000a3e0
        /*09a0*/ 	.word	0x00000047
        /*09a4*/ 	.word	0x000000c0
        /*09a8*/ 	.short	0x010a
        /*09aa*/ 	.byte	0xff
	.zero		1


	//   ....[138]....
        /*09ac*/ 	.word	0x0000a430
        /*09b0*/ 	.word	0x00000070
        /*09b4*/ 	.word	0x00000050
        /*09b8*/ 	.short	0x010a
        /*09ba*/ 	.byte	0xff
	.zero		1


	//   ....[139]....
        /*09bc*/ 	.word	0x0000a480
        /*09c0*/ 	.word	0x00000070
        /*09c4*/ 	.word	0x00000050
        /*09c8*/ 	.short	0x010a
        /*09ca*/ 	.byte	0xff
	.zero		1


	//   ....[140]....
        /*09cc*/ 	.word	0x0000a4d0
        /*09d0*/ 	.word	0x00000066
        /*09d4*/ 	.word	0x00000050
        /*09d8*/ 	.short	0x010a
        /*09da*/ 	.byte	0xff
	.zero		1


	//----- nvinfo : EIATTR_NUM_MBARRIERS
	.align		4
.L_48:
        /*09dc*/ 	.byte	0x03, 0x38
        /*09de*/ 	.short	0x0024


	//----- nvinfo : EIATTR_EXIT_INSTR_OFFSETS
	.align		4
        /*09e0*/ 	.byte	0x04, 0x1c
        /*09e2*/ 	.short	(.L_50 - .L_49)


	//   ....[0]....
.L_49:
        /*09e4*/ 	.word	0x00002b40


	//   ....[1]....
        /*09e8*/ 	.word	0x00003050


	//   ....[2]....
        /*09ec*/ 	.word	0x000030b0


	//   ....[3]....
        /*09f0*/ 	.word	0x00004030


	//   ....[4]....
        /*09f4*/ 	.word	0x000051a0


	//   ....[5]....
        /*09f8*/ 	.word	0x000051e0


	//   ....[6]....
        /*09fc*/ 	.word	0x00009910


	//----- nvinfo : EIATTR_MAX_THREADS
	.align		4
.L_50:
        /*0a00*/ 	.byte	0x04, 0x05
        /*0a02*/ 	.short	(.L_52 - .L_51)
.L_51:
        /*0a04*/ 	.word	0x00000100
        /*0a08*/ 	.word	0x00000001
        /*0a0c*/ 	.word	0x00000001


	//----- nvinfo : EIATTR_CRS_STACK_SIZE
	.align		4
.L_52:
        /*0a10*/ 	.byte	0x04, 0x1e
        /*0a12*/ 	.short	(.L_54 - .L_53)
.L_53:
        /*0a14*/ 	.word	0x00000000


	//----- nvinfo : EIATTR_CBANK_PARAM_SIZE
	.align		4
.L_54:
        /*0a18*/ 	.byte	0x03, 0x19
        /*0a1a*/ 	.short	0x0800


	//----- nvinfo : EIATTR_PARAM_CBANK
	.align		4
        /*0a1c*/ 	.byte	0x04, 0x0a
        /*0a1e*/ 	.short	(.L_56 - .L_55)
	.align		4
.L_55:
        /*0a20*/ 	.word	index@(.nv.constant0._ZN7cutlass13device_kernelINS_4gemm6kernel13GemmUniversalIN4cute5tupleIJiiiiEEENS1_10collective13CollectiveMmaINS1_35MainloopSm100TmaUmmaWarpSpecializedILi5ELi2ELi4ENS5_IJNS4_1CILi2EEESB_NSA_ILi1EEEEEEEENS5_IJNSA_ILi64EEENSA_ILi256EEENSA_ILi128EEEEEENS_12float_e4m3_tENS5_IJlSC_lEEESJ_SK_NS4_8TiledMMAINS4_8MMA_AtomIJNS4_10MMA_TraitsINS4_19SM100_MMA_F8F6F4_SSEJSJ_SJ_fSF_SG_NS4_17integral_constantINS4_4UMMA5MajorELSR_0EEESS_NSP_INSQ_7ScaleInELST_0EEESU_EEEEEENS4_6LayoutINS5_IJSC_SC_SC_EEENS5_IJNSA_ILi0EEESZ_SZ_EEEEENS5_IJNS4_10UnderscoreES12_S12_EEEEENS4_23SM90_TMA_LOAD_MULTICASTENS4_14ComposedLayoutINS4_7SwizzleILi3ELi4ELi3EEENS4_18smem_ptr_flag_bitsILi8EEENSX_INS5_IJNSA_ILi8EEESH_EEENS5_IJSH_SC_EEEEEEEvNS4_8identityES15_S1F_vS1G_EENS_8epilogue10collective18CollectiveEpilogueINS1I_23Sm100TmaWarpSpecializedILi4ELi2ELi32ELb0ELb0EEEJSI_NS5_IJNSX_ISF_SC_EES1N_EEESJ_SK_SJ_SK_NS1I_6fusion15FusionCallbacksIS1M_NS1P_17LinearCombinationISJ_fSJ_fLNS_15FloatRoundStyleE2EEESI_S1O_JEEENS4_5SM1004TMEM4LOAD26SM100_TMEM_LOAD_16dp32b32xENS4_13SM90_TMA_LOADENS16_INS17_ILi2ELi4ELi3EEES1A_NSX_INS5_IJS1B_SF_EEENS5_IJSF_SC_EEEEEEENS4_39AutoVectorizingCopyWithAssumedAlignmentILi128EEENS4_14SM90_TMA_STOREES24_S26_S26_EEEvvEEEEvNT_6ParamsE)
        /*0a24*/ 	.short	0x0380
        /*0a26*/ 	.short	0x0800


	//----- nvinfo : EIATTR_SW_WAR
	.align		4
.L_56:
        /*0a28*/ 	.byte	0x04, 0x36
        /*0a2a*/ 	.short	(.L_58 - .L_57)
.L_57:
        /*0a2c*/ 	.word	0x00000008
.L_58:


//--------------------- .nv.callgraph             --------------------------
	.section	.nv.callgraph,"",@"SHT_CUDA_CALLGRAPH"
	.align	4
	.sectionentsize	8
	.align		4
        /*0000*/ 	.word	0x00000000
	.align		4
        /*0004*/ 	.word	0xffffffff
	.align		4
        /*0008*/ 	.word	index@(_ZN7cutlass13device_kernelINS_4gemm6kernel13GemmUniversalIN4cute5tupleIJiiiiEEENS1_10collective13CollectiveMmaINS1_35MainloopSm100TmaUmmaWarpSpecializedILi5ELi2ELi4ENS5_IJNS4_1CILi2EEESB_NSA_ILi1EEEEEEEENS5_IJNSA_ILi64EEENSA_ILi256EEENSA_ILi128EEEEEENS_12float_e4m3_tENS5_IJlSC_lEEESJ_SK_NS4_8TiledMMAINS4_8MMA_AtomIJNS4_10MMA_TraitsINS4_19SM100_MMA_F8F6F4_SSEJSJ_SJ_fSF_SG_NS4_17integral_constantINS4_4UMMA5MajorELSR_0EEESS_NSP_INSQ_7ScaleInELST_0EEESU_EEEEEENS4_6LayoutINS5_IJSC_SC_SC_EEENS5_IJNSA_ILi0EEESZ_SZ_EEEEENS5_IJNS4_10UnderscoreES12_S12_EEEEENS4_23SM90_TMA_LOAD_MULTICASTENS4_14ComposedLayoutINS4_7SwizzleILi3ELi4ELi3EEENS4_18smem_ptr_flag_bitsILi8EEENSX_INS5_IJNSA_ILi8EEESH_EEENS5_IJSH_SC_EEEEEEEvNS4_8identityES15_S1F_vS1G_EENS_8epilogue10collective18CollectiveEpilogueINS1I_23Sm100TmaWarpSpecializedILi4ELi2ELi32ELb0ELb0EEEJSI_NS5_IJNSX_ISF_SC_EES1N_EEESJ_SK_SJ_SK_NS1I_6fusion15FusionCallbacksIS1M_NS1P_17LinearCombinationISJ_fSJ_fLNS_15FloatRoundStyleE2EEESI_S1O_JEEENS4_5SM1004TMEM4LOAD26SM100_TMEM_LOAD_16dp32b32xENS4_13SM90_TMA_LOADENS16_INS17_ILi2ELi4ELi3EEES1A_NSX_INS5_IJS1B_SF_EEENS5_IJSF_SC_EEEEEEENS4_39AutoVectorizingCopyWithAssumedAlignmentILi128EEENS4_14SM90_TMA_STOREES24_S26_S26_EEEvvEEEEvNT_6ParamsE)
	.align		4
        /*000c*/ 	.word	index@(__assertfail)
	.align		4
        /*0010*/ 	.word	0x00000000
	.align		4
        /*0014*/ 	.word	0xfffffffe
	.align		4
        /*0018*/ 	.word	0x00000000
	.align		4
        /*001c*/ 	.word	0xfffffffd
	.align		4
        /*0020*/ 	.word	0x00000000
	.align		4
        /*0024*/ 	.word	0xfffffffc


//--------------------- .nv.constant4             --------------------------
	.section	.nv.constant4,"a",@progbits
	.align	8
	.align		8
.nv.constant4:
        /*0000*/ 	.dword	__assertfail
	.align		8
        /*0008*/ 	.dword	__unnamed_1
	.align		8
        /*0010*/ 	.dword	__unnamed_2
	.align		8
        /*0018*/ 	.dword	__unnamed_3
	.align		8
        /*0020*/ 	.dword	_ZN39_INTERNAL_3f4964f1_4_k_cu_768ee1da_82874cuda3std3__45__cpo5beginE
	.align		8
        /*0028*/ 	.dword	_ZN39_INTERNAL_3f4964f1_4_k_cu_768ee1da_82874cuda3std3__45__cpo3endE
	.align		8
        /*0030*/ 	.dword	_ZN39_INTERNAL_3f4964f1_4_k_cu_768ee1da_82874cuda3std3__45__cpo6cbeginE
	.align		8
        /*0038*/ 	.dword	_ZN39_INTERNAL_3f4964f1_4_k_cu_768ee1da_82874cuda3std3__45__cpo4cendE
	.align		8
        /*0040*/ 	.dword	_ZN39_INTERNAL_3f4964f1_4_k_cu_768ee1da_82874cuda3std3__441_GLOBAL__N__3f4964f1_4_k_cu_768ee1da_82876ignoreE
	.align		8
        /*0048*/ 	.dword	_ZN39_INTERNAL_3f4964f1_4_k_cu_768ee1da_82874cuda3std3__419piecewise_constructE
	.align		8
        /*0050*/ 	.dword	_ZN39_INTERNAL_3f4964f1_4_k_cu_768ee1da_82874cuda3std3__48in_placeE
	.align		8
        /*0058*/ 	.dword	_ZN39_INTERNAL_3f4964f1_4_k_cu_768ee1da_82874cuda3std6ranges3__45__cpo4swapE
	.align		8
        /*0060*/ 	.dword	_ZN39_INTERNAL_3f4964f1_4_k_cu_768ee1da_82874cuda3std6ranges3__45__cpo9iter_moveE
	.align		8
        /*0068*/ 	.dword	_ZN39_INTERNAL_3f4964f1_4_k_cu_768ee1da_82874cute7productE
	.align		8
        /*0070*/ 	.dword	_ZN39_INTERNAL_3f4964f1_4_k_cu_768ee1da_82874cute1_E
	.align		8
        /*0078*/ 	.dword	$str$25
	.align		8
        /*0080*/ 	.dword	$str$26
	.align		8
        /*0088*/ 	.dword	$str$27
	.align		8
        /*0090*/ 	.dword	$str$28


//--------------------- .text._ZN7cutlass13device_kernelINS_4gemm6kernel13GemmUniversalIN4cute5tupleIJiiiiEEENS1_10collective13CollectiveMmaINS1_35MainloopSm100TmaUmmaWarpSpecializedILi5ELi2ELi4ENS5_IJNS4_1CILi2EEESB_NSA_ILi1EEEEEEEENS5_IJNSA_ILi64EEENSA_ILi256EEENSA_ILi128EEEEEENS_12float_e4m3_tENS5_IJlSC_lEEESJ_SK_NS4_8TiledMMAINS4_8MMA_AtomIJNS4_10MMA_TraitsINS4_19SM100_MMA_F8F6F4_SSEJSJ_SJ_fSF_SG_NS4_17integral_constantINS4_4UMMA5MajorELSR_0EEESS_NSP_INSQ_7ScaleInELST_0EEESU_EEEEEENS4_6LayoutINS5_IJSC_SC_SC_EEENS5_IJNSA_ILi0EEESZ_SZ_EEEEENS5_IJNS4_10UnderscoreES12_S12_EEEEENS4_23SM90_TMA_LOAD_MULTICASTENS4_14ComposedLayoutINS4_7SwizzleILi3ELi4ELi3EEENS4_18smem_ptr_flag_bitsILi8EEENSX_INS5_IJNSA_ILi8EEESH_EEENS5_IJSH_SC_EEEEEEEvNS4_8identityES15_S1F_vS1G_EENS_8epilogue10collective18CollectiveEpilogueINS1I_23Sm100TmaWarpSpecializedILi4ELi2ELi32ELb0ELb0EEEJSI_NS5_IJNSX_ISF_SC_EES1N_EEESJ_SK_SJ_SK_NS1I_6fusion15FusionCallbacksIS1M_NS1P_17LinearCombinationISJ_fSJ_fLNS_15FloatRoundStyleE2EEESI_S1O_JEEENS4_5SM1004TMEM4LOAD26SM100_TMEM_LOAD_16dp32b32xENS4_13SM90_TMA_LOADENS16_INS17_ILi2ELi4ELi3EEES1A_NSX_INS5_IJS1B_SF_EEENS5_IJSF_SC_EEEEEEENS4_39AutoVectorizingCopyWithAssumedAlignmentILi128EEENS4_14SM90_TMA_STOREES24_S26_S26_EEEvvEEEEvNT_6ParamsE --------------------------
	.section	.text._ZN7cutlass13device_kernelINS_4gemm6kernel13GemmUniversalIN4cute5tupleIJiiiiEEENS1_10collective13CollectiveMmaINS1_35MainloopSm100TmaUmmaWarpSpecializedILi5ELi2ELi4ENS5_IJNS4_1CILi2EEESB_NSA_ILi1EEEEEEEENS5_IJNSA_ILi64EEENSA_ILi256EEENSA_ILi128EEEEEENS_12float_e4m3_tENS5_IJlSC_lEEESJ_SK_NS4_8TiledMMAINS4_8MMA_AtomIJNS4_10MMA_TraitsINS4_19SM100_MMA_F8F6F4_SSEJSJ_SJ_fSF_SG_NS4_17integral_constantINS4_4UMMA5MajorELSR_0EEESS_NSP_INSQ_7ScaleInELST_0EEESU_EEEEEENS4_6LayoutINS5_IJSC_SC_SC_EEENS5_IJNSA_ILi0EEESZ_SZ_EEEEENS5_IJNS4_10UnderscoreES12_S12_EEEEENS4_23SM90_TMA_LOAD_MULTICASTENS4_14ComposedLayoutINS4_7SwizzleILi3ELi4ELi3EEENS4_18smem_ptr_flag_bitsILi8EEENSX_INS5_IJNSA_ILi8EEESH_EEENS5_IJSH_SC_EEEEEEEvNS4_8identityES15_S1F_vS1G_EENS_8epilogue10collective18CollectiveEpilogueINS1I_23Sm100TmaWarpSpecializedILi4ELi2ELi32ELb0ELb0EEEJSI_NS5_IJNSX_ISF_SC_EES1N_EEESJ_SK_SJ_SK_NS1I_6fusion15FusionCallbacksIS1M_NS1P_17LinearCombinationISJ_fSJ_fLNS_15FloatRoundStyleE2EEESI_S1O_JEEENS4_5SM1004TMEM4LOAD26SM100_TMEM_LOAD_16dp32b32xENS4_13SM90_TMA_LOADENS16_INS17_ILi2ELi4ELi3EEES1A_NSX_INS5_IJS1B_SF_EEENS5_IJSF_SC_EEEEEEENS4_39AutoVectorizingCopyWithAssumedAlignmentILi128EEENS4_14SM90_TMA_STOREES24_S26_S26_EEEvvEEEEvNT_6ParamsE,"ax",@progbits
	.align	128
.text._ZN7cutlass13device_kernelINS_4gemm6kernel13GemmUniversalIN4cute5tupleIJiiiiEEENS1_10collective13CollectiveMmaINS1_35MainloopSm100TmaUmmaWarpSpecializedILi5ELi2ELi4ENS5_IJNS4_1CILi2EEESB_NSA_ILi1EEEEEEEENS5_IJNSA_ILi64EEENSA_ILi256EEENSA_ILi128EEEEEENS_12float_e4m3_tENS5_IJlSC_lEEESJ_SK_NS4_8TiledMMAINS4_8MMA_AtomIJNS4_10MMA_TraitsINS4_19SM100_MMA_F8F6F4_SSEJSJ_SJ_fSF_SG_NS4_17integral_constantINS4_4UMMA5MajorELSR_0EEESS_NSP_INSQ_7ScaleInELST_0EEESU_EEEEEENS4_6LayoutINS5_IJSC_SC_SC_EEENS5_IJNSA_ILi0EEESZ_SZ_EEEEENS5_IJNS4_10UnderscoreES12_S12_EEEEENS4_23SM90_TMA_LOAD_MULTICASTENS4_14ComposedLayoutINS4_7SwizzleILi3ELi4ELi3EEENS4_18smem_ptr_flag_bitsILi8EEENSX_INS5_IJNSA_ILi8EEESH_EEENS5_IJSH_SC_EEEEEEEvNS4_8identityES15_S1F_vS1G_EENS_8epilogue10collective18CollectiveEpilogueINS1I_23Sm100TmaWarpSpecializedILi4ELi2ELi32ELb0ELb0EEEJSI_NS5_IJNSX_ISF_SC_EES1N_EEESJ_SK_SJ_SK_NS1I_6fusion15FusionCallbacksIS1M_NS1P_17LinearCombinationISJ_fSJ_fLNS_15FloatRoundStyleE2EEESI_S1O_JEEENS4_5SM1004TMEM4LOAD26SM100_TMEM_LOAD_16dp32b32xENS4_13SM90_TMA_LOADENS16_INS17_ILi2ELi4ELi3EEES1A_NSX_INS5_IJS1B_SF_EEENS5_IJSF_SC_EEEEEEENS4_39AutoVectorizingCopyWithAssumedAlignmentILi128EEENS4_14SM90_TMA_STOREES24_S26_S26_EEEvvEEEEvNT_6ParamsE:
        .type           _ZN7cutlass13device_kernelINS_4gemm6kernel13GemmUniversalIN4cute5tupleIJiiiiEEENS1_10collective13CollectiveMmaINS1_35MainloopSm100TmaUmmaWarpSpecializedILi5ELi2ELi4ENS5_IJNS4_1CILi2EEESB_NSA_ILi1EEEEEEEENS5_IJNSA_ILi64EEENSA_ILi256EEENSA_ILi128EEEEEENS_12float_e4m3_tENS5_IJlSC_lEEESJ_SK_NS4_8TiledMMAINS4_8MMA_AtomIJNS4_10MMA_TraitsINS4_19SM100_MMA_F8F6F4_SSEJSJ_SJ_fSF_SG_NS4_17integral_constantINS4_4UMMA5MajorELSR_0EEESS_NSP_INSQ_7ScaleInELST_0EEESU_EEEEEENS4_6LayoutINS5_IJSC_SC_SC_EEENS5_IJNSA_ILi0EEESZ_SZ_EEEEENS5_IJNS4_10UnderscoreES12_S12_EEEEENS4_23SM90_TMA_LOAD_MULTICASTENS4_14ComposedLayoutINS4_7SwizzleILi3ELi4ELi3EEENS4_18smem_ptr_flag_bitsILi8EEENSX_INS5_IJNSA_ILi8EEESH_EEENS5_IJSH_SC_EEEEEEEvNS4_8identityES15_S1F_vS1G_EENS_8epilogue10collective18CollectiveEpilogueINS1I_23Sm100TmaWarpSpecializedILi4ELi2ELi32ELb0ELb0EEEJSI_NS5_IJNSX_ISF_SC_EES1N_EEESJ_SK_SJ_SK_NS1I_6fusion15FusionCallbacksIS1M_NS1P_17LinearCombinationISJ_fSJ_fLNS_15FloatRoundStyleE2EEESI_S1O_JEEENS4_5SM1004TMEM4LOAD26SM100_TMEM_LOAD_16dp32b32xENS4_13SM90_TMA_LOADENS16_INS17_ILi2ELi4ELi3EEES1A_NSX_INS5_IJS1B_SF_EEENS5_IJSF_SC_EEEEEEENS4_39AutoVectorizingCopyWithAssumedAlignmentILi128EEENS4_14SM90_TMA_STOREES24_S26_S26_EEEvvEEEEvNT_6ParamsE,@function
        .size           _ZN7cutlass13device_kernelINS_4gemm6kernel13GemmUniversalIN4cute5tupleIJiiiiEEENS1_10collective13CollectiveMmaINS1_35MainloopSm100TmaUmmaWarpSpecializedILi5ELi2ELi4ENS5_IJNS4_1CILi2EEESB_NSA_ILi1EEEEEEEENS5_IJNSA_ILi64EEENSA_ILi256EEENSA_ILi128EEEEEENS_12float_e4m3_tENS5_IJlSC_lEEESJ_SK_NS4_8TiledMMAINS4_8MMA_AtomIJNS4_10MMA_TraitsINS4_19SM100_MMA_F8F6F4_SSEJSJ_SJ_fSF_SG_NS4_17integral_constantINS4_4UMMA5MajorELSR_0EEESS_NSP_INSQ_7ScaleInELST_0EEESU_EEEEEENS4_6LayoutINS5_IJSC_SC_SC_EEENS5_IJNSA_ILi0EEESZ_SZ_EEEEENS5_IJNS4_10UnderscoreES12_S12_EEEEENS4_23SM90_TMA_LOAD_MULTICASTENS4_14ComposedLayoutINS4_7SwizzleILi3ELi4ELi3EEENS4_18smem_ptr_flag_bitsILi8EEENSX_INS5_IJNSA_ILi8EEESH_EEENS5_IJSH_SC_EEEEEEEvNS4_8identityES15_S1F_vS1G_EENS_8epilogue10collective18CollectiveEpilogueINS1I_23Sm100TmaWarpSpecializedILi4ELi2ELi32ELb0ELb0EEEJSI_NS5_IJNSX_ISF_SC_EES1N_EEESJ_SK_SJ_SK_NS1I_6fusion15FusionCallbacksIS1M_NS1P_17LinearCombinationISJ_fSJ_fLNS_15FloatRoundStyleE2EEESI_S1O_JEEENS4_5SM1004TMEM4LOAD26SM100_TMEM_LOAD_16dp32b32xENS4_13SM90_TMA_LOADENS16_INS17_ILi2ELi4ELi3EEES1A_NSX_INS5_IJS1B_SF_EEENS5_IJSF_SC_EEEEEEENS4_39AutoVectorizingCopyWithAssumedAlignmentILi128EEENS4_14SM90_TMA_STOREES24_S26_S26_EEEvvEEEEvNT_6ParamsE,(.L_x_180 - _ZN7cutlass13device_kernelINS_4gemm6kernel13GemmUniversalIN4cute5tupleIJiiiiEEENS1_10collective13CollectiveMmaINS1_35MainloopSm100TmaUmmaWarpSpecializedILi5ELi2ELi4ENS5_IJNS4_1CILi2EEESB_NSA_ILi1EEEEEEEENS5_IJNSA_ILi64EEENSA_ILi256EEENSA_ILi128EEEEEENS_12float_e4m3_tENS5_IJlSC_lEEESJ_SK_NS4_8TiledMMAINS4_8MMA_AtomIJNS4_10MMA_TraitsINS4_19SM100_MMA_F8F6F4_SSEJSJ_SJ_fSF_SG_NS4_17integral_constantINS4_4UMMA5MajorELSR_0EEESS_NSP_INSQ_7ScaleInELST_0EEESU_EEEEEENS4_6LayoutINS5_IJSC_SC_SC_EEENS5_IJNSA_ILi0EEESZ_SZ_EEEEENS5_IJNS4_10UnderscoreES12_S12_EEEEENS4_23SM90_TMA_LOAD_MULTICASTENS4_14ComposedLayoutINS4_7SwizzleILi3ELi4ELi3EEENS4_18smem_ptr_flag_bitsILi8EEENSX_INS5_IJNSA_ILi8EEESH_EEENS5_IJSH_SC_EEEEEEEvNS4_8identityES15_S1F_vS1G_EENS_8epilogue10collective18CollectiveEpilogueINS1I_23Sm100TmaWarpSpecializedILi4ELi2ELi32ELb0ELb0EEEJSI_NS5_IJNSX_ISF_SC_EES1N_EEESJ_SK_SJ_SK_NS1I_6fusion15FusionCallbacksIS1M_NS1P_17LinearCombinationISJ_fSJ_fLNS_15FloatRoundStyleE2EEESI_S1O_JEEENS4_5SM1004TMEM4LOAD26SM100_TMEM_LOAD_16dp32b32xENS4_13SM90_TMA_LOADENS16_INS17_ILi2ELi4ELi3EEES1A_NSX_INS5_IJS1B_SF_EEENS5_IJSF_SC_EEEEEEENS4_39AutoVectorizingCopyWithAssumedAlignmentILi128EEENS4_14SM90_TMA_STOREES24_S26_S26_EEEvvEEEEvNT_6ParamsE)
        .other          _ZN7cutlass13device_kernelINS_4gemm6kernel13GemmUniversalIN4cute5tupleIJiiiiEEENS1_10collective13CollectiveMmaINS1_35MainloopSm100TmaUmmaWarpSpecializedILi5ELi2ELi4ENS5_IJNS4_1CILi2EEESB_NSA_ILi1EEEEEEEENS5_IJNSA_ILi64EEENSA_ILi256EEENSA_ILi128EEEEEENS_12float_e4m3_tENS5_IJlSC_lEEESJ_SK_NS4_8TiledMMAINS4_8MMA_AtomIJNS4_10MMA_TraitsINS4_19SM100_MMA_F8F6F4_SSEJSJ_SJ_fSF_SG_NS4_17integral_constantINS4_4UMMA5MajorELSR_0EEESS_NSP_INSQ_7ScaleInELST_0EEESU_EEEEEENS4_6LayoutINS5_IJSC_SC_SC_EEENS5_IJNSA_ILi0EEESZ_SZ_EEEEENS5_IJNS4_10UnderscoreES12_S12_EEEEENS4_23SM90_TMA_LOAD_MULTICASTENS4_14ComposedLayoutINS4_7SwizzleILi3ELi4ELi3EEENS4_18smem_ptr_flag_bitsILi8EEENSX_INS5_IJNSA_ILi8EEESH_EEENS5_IJSH_SC_EEEEEEEvNS4_8identityES15_S1F_vS1G_EENS_8epilogue10collective18CollectiveEpilogueINS1I_23Sm100TmaWarpSpecializedILi4ELi2ELi32ELb0ELb0EEEJSI_NS5_IJNSX_ISF_SC_EES1N_EEESJ_SK_SJ_SK_NS1I_6fusion15FusionCallbacksIS1M_NS1P_17LinearCombinationISJ_fSJ_fLNS_15FloatRoundStyleE2EEESI_S1O_JEEENS4_5SM1004TMEM4LOAD26SM100_TMEM_LOAD_16dp32b32xENS4_13SM90_TMA_LOADENS16_INS17_ILi2ELi4ELi3EEES1A_NSX_INS5_IJS1B_SF_EEENS5_IJSF_SC_EEEEEEENS4_39AutoVectorizingCopyWithAssumedAlignmentILi128EEENS4_14SM90_TMA_STOREES24_S26_S26_EEEvvEEEEvNT_6ParamsE,@"STO_CUDA_ENTRY STV_DEFAULT"
_ZN7cutlass13device_kernelINS_4gemm6kernel13GemmUniversalIN4cute5tupleIJiiiiEEENS1_10collective13CollectiveMmaINS1_35MainloopSm100TmaUmmaWarpSpecializedILi5ELi2ELi4ENS5_IJNS4_1CILi2EEESB_NSA_ILi1EEEEEEEENS5_IJNSA_ILi64EEENSA_ILi256EEENSA_ILi128EEEEEENS_12float_e4m3_tENS5_IJlSC_lEEESJ_SK_NS4_8TiledMMAINS4_8MMA_AtomIJNS4_10MMA_TraitsINS4_19SM100_MMA_F8F6F4_SSEJSJ_SJ_fSF_SG_NS4_17integral_constantINS4_4UMMA5MajorELSR_0EEESS_NSP_INSQ_7ScaleInELST_0EEESU_EEEEEENS4_6LayoutINS5_IJSC_SC_SC_EEENS5_IJNSA_ILi0EEESZ_SZ_EEEEENS5_IJNS4_10UnderscoreES12_S12_EEEEENS4_23SM90_TMA_LOAD_MULTICASTENS4_14ComposedLayoutINS4_7SwizzleILi3ELi4ELi3EEENS4_18smem_ptr_flag_bitsILi8EEENSX_INS5_IJNSA_ILi8EEESH_EEENS5_IJSH_SC_EEEEEEEvNS4_8identityES15_S1F_vS1G_EENS_8epilogue10collective18CollectiveEpilogueINS1I_23Sm100TmaWarpSpecializedILi4ELi2ELi32ELb0ELb0EEEJSI_NS5_IJNSX_ISF_SC_EES1N_EEESJ_SK_SJ_SK_NS1I_6fusion15FusionCallbacksIS1M_NS1P_17LinearCombinationISJ_fSJ_fLNS_15FloatRoundStyleE2EEESI_S1O_JEEENS4_5SM1004TMEM4LOAD26SM100_TMEM_LOAD_16dp32b32xENS4_13SM90_TMA_LOADENS16_INS17_ILi2ELi4ELi3EEES1A_NSX_INS5_IJS1B_SF_EEENS5_IJSF_SC_EEEEEEENS4_39AutoVectorizingCopyWithAssumedAlignmentILi128EEENS4_14SM90_TMA_STOREES24_S26_S26_EEEvvEEEEvNT_6ParamsE:
[----:B------:R-:W1:Y:S01]  /*0000*/  LDC R1, c[0x0][0x37c] ;  /* 0x0000df00ff017b82 */ /* 0x000e620000000800 */
[----:B------:R-:W2:Y:S01]  /*0010*/  S2R R95, SR_TID.X ;  /* 0x00000000005f7919 */ /* 0x000ea20000002100 */
[----:B------:R-:W3:Y:S01]  /*0020*/  LDCU.64 UR8, c[0x0][0x890] ;  /* 0x00011200ff0877ac */ /* 0x000ee20008000a00 */
[----:B------:R-:W-:Y:S02]  /*0030*/  PRMT R85, RZ, 0x7610, R85 ;  /* 0x00007610ff557816 */ /* 0x000fe40000000055 */
[----:B------:R-:W-:Y:S01]  /*0040*/  ELECT P3, URZ, PT ;  /* 0x0000000000ff782f */ /* 0x000fe20003860000 */
[----:B---3--:R-:W-:-:S04]  /*0050*/  UISETP.NE.U32.AND UP0, UPT, UR8, URZ, UPT ;  /* 0x000000ff0800728c */ /* 0x008fc8000bf05070 */
[----:B------:R-:W-:Y:S01]  /*0060*/  UISETP.NE.AND.EX UP0, UPT, UR9, URZ, UPT, UP0 ;  /* 0x000000ff0900728c */ /* 0x000fe2000bf05300 */
[----:B--2---:R-:W-:-:S05]  /*0070*/  SHF.R.U32.HI R86, RZ, 0x5, R95 ;  /* 0x00000005ff567819 */ /* 0x004fca000001165f */
[----:B------:R-:W2:Y:S02]  /*0080*/  SHFL.IDX PT, R0, R86, RZ, 0x1f ;  /* 0x00001fff56007589 */ /* 0x000ea400000e0000 */
[----:B--2---:R-:W-:Y:S01]  /*0090*/  R2UR UR17, R0 ;  /* 0x00000000001172ca */ /* 0x004fe200000e0000 */
[----:B-1----:R-:W-:-:S14]  /*00a0*/  BRA.U UP0, `(.L_x_0) ;  /* 0x0000000100307547 */ /* 0x002fdc000b800000 */
[----:B------:R-:W1:Y:S02]  /*00b0*/  LDCU.64 UR4, c[0x0][0x888] ;  /* 0x00011100ff0477ac */ /* 0x000e640008000a00 */
[----:B-1----:R-:W-:-:S04]  /*00c0*/  UISETP.NE.U32.AND UP0, UPT, UR4, URZ, UPT ;  /* 0x000000ff0400728c */ /* 0x002fc8000bf05070 */
[----:B------:R-:W-:-:S09]  /*00d0*/  UISETP.NE.AND.EX UP0, UPT, UR5, URZ, UPT, UP0 ;  /* 0x000000ff0500728c */ /* 0x000fd2000bf05300 */
[----:B------:R-:W-:Y:S05]  /*00e0*/  BRA.U !UP0, `(.L_x_1) ;  /* 0x0000000108147547 */ /* 0x000fea000b800000 */
[----:B------:R-:W1:Y:S01]  /*00f0*/  LDC.64 R2, c[0x0][0x888] ;  /* 0x00022200ff027b82 */ /* 0x000e620000000a00 */
[----:B------:R-:W1:Y:S02]  /*0100*/  LDCU.64 UR4, c[0x0][0x358] ;  /* 0x00006b00ff0477ac */ /* 0x000e640008000a00 */
[----:B-1----:R1:W5:Y:S01]  /*0110*/  LDG.E R41, desc[UR4][R2.64] ;  /* 0x0000000402297981 */ /* 0x002362000c1e1900 */
[----:B------:R-:W-:Y:S01]  /*0120*/  HFMA2 R85, -RZ, RZ, 0, 5.9604644775390625e-08 ;  /* 0x00000001ff557431 */ /* 0x000fe200000001ff */
[----:B------:R-:W-:Y:S05]  /*0130*/  BRA `(.L_x_0) ;  /* 0x00000000000c7947 */ /* 0x000fea0003800000 */
.L_x_1:
[----:B------:R-:W1:Y:S01]  /*0140*/  LDCU UR4, c[0x0][0x880] ;  /* 0x00011000ff0477ac */ /* 0x000e620008000800 */
[----:B------:R-:W-:Y:S01]  /*0150*/  HFMA2 R85, -RZ, RZ, 0, 5.9604644775390625e-08 ;  /* 0x00000001ff557431 */ /* 0x000fe200000001ff */
[----:B-1----:R-:W-:-:S07]  /*0160*/  MOV R41, UR4 ;  /* 0x0000000400297c02 */ /* 0x002fce0008000f00 */
.L_x_0:
[----:B------:R-:W2:Y:S02]  /*0170*/  LDCU.64 UR4, c[0x0][0x8b0] ;  /* 0x00011600ff0477ac */ /* 0x000ea40008000a00 */
[----:B--2---:R-:W-:-:S04]  /*0180*/  UISETP.NE.U32.AND UP0, UPT, UR4, URZ, UPT ;  /* 0x000000ff0400728c */ /* 0x004fc8000bf05070 */
[----:B------:R-:W-:-:S09]  /*0190*/  UISETP.NE.AND.EX UP0, UPT, UR5, URZ, UPT, UP0 ;  /* 0x000000ff0500728c */ /* 0x000fd2000bf05300 */
[----:B------:R-:W-:Y:S05]  /*01a0*/  BRA.U UP0, `(.L_x_2) ;  /* 0x0000000100287547 */ /* 0x000fea000b800000 */
[----:B------:R-:W2:Y:S02]  /*01b0*/  LDCU.64 UR4, c[0x0][0x8a8] ;  /* 0x00011500ff0477ac */ /* 0x000ea40008000a00 */
[----:B--2---:R-:W-:-:S04]  /*01c0*/  UISETP.NE.U32.AND UP0, UPT, UR4, URZ, UPT ;  /* 0x000000ff0400728c */ /* 0x004fc8000bf05070 */
[----:B------:R-:W-:-:S09]  /*01d0*/  UISETP.NE.AND.EX UP0, UPT, UR5, URZ, UPT, UP0 ;  /* 0x000000ff0500728c */ /* 0x000fd2000bf05300 */
[----:B------:R-:W-:Y:S05]  /*01e0*/  BRA.U !UP0, `(.L_x_3) ;  /* 0x0000000108107547 */ /* 0x000fea000b800000 */
[----:B------:R-:W2:Y:S01]  /*01f0*/  LDC.64 R38, c[0x0][0x8a8] ;  /* 0x00022a00ff267b82 */ /* 0x000ea20000000a00 */
[----:B------:R-:W2:Y:S02]  /*0200*/  LDCU.64 UR4, c[0x0][0x358] ;  /* 0x00006b00ff0477ac */ /* 0x000ea40008000a00 */
[----:B--2---:R2:W5:Y:S01]  /*0210*/  LDG.E R38, desc[UR4][R38.64] ;  /* 0x0000000426267981 */ /* 0x004562000c1e1900 */
[----:B------:R-:W-:Y:S05]  /*0220*/  BRA `(.L_x_2) ;  /* 0x0000000000087947 */ /* 0x000fea0003800000 */
.L_x_3:
[----:B------:R-:W2:Y:S02]  /*0230*/  LDCU UR4, c[0x0][0x8a0] ;  /* 0x00011400ff0477ac */ /* 0x000ea40008000800 */
[----:B--2---:R-:W-:Y:S02]  /*0240*/  MOV R38, UR4 ;  /* 0x0000000400267c02 */ /* 0x004fe40008000f00 */
.L_x_2:
[----:B------:R-:W-:Y:S01]  /*0250*/  IMAD.U32 R0, RZ, RZ, UR17 ;  /* 0x00000011ff007e24 */ /* 0x000fe2000f8e00ff */
[----:B------:R-:W-:Y:S04]  /*0260*/  BSSY.RECONVERGENT B0, `(.L_x_4) ;  /* 0x000000c000007945 */ /* 0x000fe80003800200 */
[C---:B------:R-:W-:Y:S02]  /*0270*/  ISETP.NE.OR P1, PT, R0.reuse, 0x1, !P3 ;  /* 0x000000010000780c */ /* 0x040fe40005f25670 */
[----:B------:R-:W-:-:S11]  /*0280*/  ISETP.NE.OR P0, PT, R0, 0x3, !P3 ;  /* 0x000000030000780c */ /* 0x000fd60005f05670 */
[----:B------:R-:W-:Y:S05]  /*0290*/  @P1 BRA `(.L_x_5) ;  /* 0x0000000000201947 */ /* 0x000fea0003800000 */
[----:B------:R-:W3:Y:S02]  /*02a0*/  LDCU.64 UR4, c[0x0][0x348] ;  /* 0x00006900ff0477ac */ /* 0x000ee40008000a00 */
[----:B---3--:R-:W-:Y:S02]  /*02b0*/  UIADD3 UR6, UP1, UPT, UR4, 0x80, URZ ;  /* 0x0000008004067890 */ /* 0x008fe4000ff3e0ff */
[----:B------:R-:W-:Y:S02]  /*02c0*/  UIADD3 UR4, UP0, UPT, UR4, 0x180, URZ ;  /* 0x0000018004047890 */ /* 0x000fe4000ff1e0ff */
[----:B------:R-:W-:Y:S02]  /*02d0*/  UIADD3.X UR7, UPT, UPT, URZ, UR5, URZ, UP1, !UPT ;  /* 0x00000005ff077290 */ /* 0x000fe40008ffe4ff */
[----:B------:R-:W-:-:S07]  /*02e0*/  UIADD3.X UR5, UPT, UPT, URZ, UR5, URZ, UP0, !UPT ;  /* 0x00000005ff057290 */ /* 0x000fce00087fe4ff */
[----:B------:R3:W-:Y:S02]  /*02f0*/  UTMACCTL.PF [UR6] ;  /* 0x00000000060079b9 */ /* 0x0007e40008040000 */
[----:B------:R3:W-:Y:S02]  /*0300*/  UTMACCTL.PF [UR4] ;  /* 0x00000000040079b9 */ /* 0x0007e40008040000 */
[----:B---3--:R-:W-:Y:S01]  /*0310*/  NOP ;  /* 0x0000000000007918 */ /* 0x008fe20000000000 */
.L_x_5:
[----:B------:R-:W-:Y:S05]  /*0320*/  BSYNC.RECONVERGENT B0 ;  /* 0x0000000000007941 */ /* 0x000fea0003800200 */
.L_x_4:
[----:B------:R-:W-:Y:S04]  /*0330*/  BSSY.RECONVERGENT B0, `(.L_x_6) ;  /* 0x000000a000007945 */ /* 0x000fe80003800200 */
        /* <DEDUP_REMOVED lines=9> */
.L_x_7:
[----:B------:R-:W-:Y:S05]  /*03d0*/  BSYNC.RECONVERGENT B0 ;  /* 0x0000000000007941 */ /* 0x000fea0003800200 */
.L_x_6:
[----:B------:R-:W3:Y:S01]  /*03e0*/  LDCU.64 UR4, c[0x0][0x888] ;  /* 0x00011100ff0477ac */ /* 0x000ee20008000a00 */
[----:B------:R-:W-:Y:S02]  /*03f0*/  UISETP.EQ.U32.AND UP1, UPT, UR8, URZ, UPT ;  /* 0x000000ff0800728c */ /* 0x000fe4000bf22070 */
[----:B------:R-:W-:Y:S02]  /*0400*/  UPLOP3.LUT UP3, UPT, UPT, UPT, UPT, 0x80, 0x8 ;  /* 0x000000000008789c */ /* 0x000fe40003f6f070 */
[----:B---3--:R-:W-:-:S04]  /*0410*/  UISETP.NE.U32.AND UP0, UPT, UR4, URZ, UPT ;  /* 0x000000ff0400728c */ /* 0x008fc8000bf05070 */
[----:B------:R-:W-:-:S04]  /*0420*/  UISETP.NE.AND.EX UP0, UPT, UR5, URZ, UPT, UP0 ;  /* 0x000000ff0500728c */ /* 0x000fc8000bf05300 */
[----:B------:R-:W-:-:S04]  /*0430*/  UISETP.EQ.OR.EX UP2, UPT, UR9, URZ, !UP0, UP1 ;  /* 0x000000ff0900728c */ /* 0x000fc8000c742710 */
[----:B------:R-:W-:-:S06]  /*0440*/  UP2UR UR4, UPR, URZ, 0x4 ;  /* 0x00000004ff047883 */ /* 0x000fcc0008000000 */
[----:B------:R-:W-:Y:S01]  /*0450*/  MOV R88, UR4 ;  /* 0x0000000400587c02 */ /* 0x000fe20008000f00 */
[----:B------:R-:W-:Y:S06]  /*0460*/  BRA.U !UP2, `(.L_x_8) ;  /* 0x000000010a207547 */ /* 0x000fec000b800000 */
[----:B------:R-:W-:Y:S01]  /*0470*/  UISETP.NE.U32.AND UP1, UPT, UR8, URZ, UPT ;  /* 0x000000ff0800728c */ /* 0x000fe2000bf25070 */
[----:B-----5:R-:W-:Y:S01]  /*0480*/  FSETP.NEU.AND P0, PT, R41, RZ, PT ;  /* 0x000000ff2900720b */ /* 0x020fe20003f0d000 */
[----:B------:R-:W-:Y:S02]  /*0490*/  USEL UR4, URZ, 0xffffffff, UP0 ;  /* 0xffffffffff047887 */ /* 0x000fe40008000000 */
[----:B------:R-:W-:-:S10]  /*04a0*/  UISETP.NE.AND.EX UP1, UPT, UR9, URZ, UPT, UP1 ;  /* 0x000000ff0900728c */ /* 0x000fd4000bf25310 */
[----:B------:R-:W-:Y:S01]  /*04b0*/  VOTEU.ANY UP0, P0 ;  /* 0x0000000000ff7886 */ /* 0x000fe20000000100 */
[----:B------:R-:W-:-:S04]  /*04c0*/  @!UP1 USEL UR4, URZ, 0xffffffff, UP0 ;  /* 0xffffffffff049887 */ /* 0x000fc80008000000 */
[----:B------:R-:W-:-:S04]  /*04d0*/  ULOP3.LUT UR4, UR4, 0x1, URZ, 0xc0, !UPT ;  /* 0x0000000104047892 */ /* 0x000fc8000f8ec0ff */
[----:B------:R-:W-:-:S11]  /*04e0*/  UISETP.NE.U32.AND UP3, UPT, UR4, 0x1, UPT ;  /* 0x000000010400788c */ /* 0x000fd6000bf65070 */
.L_x_8:
[----:B-1----:R-:W1:Y:S01]  /*04f0*/  SHFL.IDX PT, R2, R86, RZ, 0x1f ;  /* 0x00001fff56027589 */ /* 0x002e6200000e0000 */
[----:B------:R-:W-:-:S04]  /*0500*/  UISETP.NE.AND UP0, UPT, UR17, 0x2, UPT ;  /* 0x000000021100788c */ /* 0x000fc8000bf05270 */
[----:B------:R-:W-:Y:S01]  /*0510*/  USEL UR48, URZ, 0x1, UP0 ;  /* 0x00000001ff307887 */ /* 0x000fe20008000000 */
[----:B-1----:R-:W-:-:S13]  /*0520*/  ISETP.NE.AND P0, PT, R2, RZ, PT ;  /* 0x000000ff0200720c */ /* 0x002fda0003f05270 */
[----:B------:R-:W-:Y:S05]  /*0530*/  @P0 BRA `(.L_x_9) ;  /* 0x0000000000600947 */ /* 0x000fea0003800000 */
[----:B------:R-:W1:Y:S01]  /*0540*/  S2UR UR4, SR_CgaCtaId ;  /* 0x00000000000479c3 */ /* 0x000e620000008800 */
[----:B------:R-:W-:Y:S01]  /*0550*/  UMOV UR5, 0x400 ;  /* 0x0000040000057882 */ /* 0x000fe20000000000 */
[----:B------:R-:W-:Y:S01]  /*0560*/  UMOV UR8, 0x1 ;  /* 0x0000000100087882 */ /* 0x000fe20000000000 */
[----:B------:R-:W-:Y:S01]  /*0570*/  UMOV UR6, 0x3 ;  /* 0x0000000300067882 */ /* 0x000fe20000000000 */
[----:B------:R-:W-:-:S04]  /*0580*/  UIADD3 UR8, UPT, UPT, -UR8, 0x100000, URZ ;  /* 0x0010000008087890 */ /* 0x000fc8000fffe1ff */
[----:B------:R-:W-:Y:S02]  /*0590*/  USHF.L.U32 UR9, UR8, 0xb, URZ ;  /* 0x0000000b08097899 */ /* 0x000fe400080006ff */
[----:B------:R-:W-:Y:S02]  /*05a0*/  USHF.L.U32 UR8, UR8, 0x1, URZ ;  /* 0x0000000108087899 */ /* 0x000fe400080006ff */
[----:B------:R-:W-:-:S04]  /*05b0*/  UIADD3 UR6, UPT, UPT, -UR6, 0x100000, URZ ;  /* 0x0010000006067890 */ /* 0x000fc8000fffe1ff */
[----:B------:R-:W-:Y:S02]  /*05c0*/  USHF.L.U32 UR7, UR6, 0xb, URZ ;  /* 0x0000000b06077899 */ /* 0x000fe400080006ff */
[----:B------:R-:W-:Y:S01]  /*05d0*/  USHF.L.U32 UR6, UR6, 0x1, URZ ;  /* 0x0000000106067899 */ /* 0x000fe200080006ff */
[----:B------:R-:W-:Y:S01]  /*05e0*/  ELECT P0, URZ, PT ;  /* 0x0000000000ff782f */ /* 0x000fe20003800000 */
[----:B-1----:R-:W-:Y:S01]  /*05f0*/  ULEA UR4, UR4, UR5, 0x18 ;  /* 0x0000000504047291 */ /* 0x002fe2000f8ec0ff */
[----:B------:R-:W1:Y:S11]  /*0600*/  FENCE.VIEW.ASYNC.S ;  /* 0x00000000000073c6 */ /* 0x000e760000000000 */
[----:B-1----:R1:W3:Y:S01]  /*0610*/  SYNCS.EXCH.64 URZ, [UR4], UR8 ;  /* 0x0000000804ff75b2 */ /* 0x0022e20008000100 */
[----:B------:R1:W4:Y:S01]  /*0620*/  SYNCS.EXCH.64 URZ, [UR4+0x28], UR6 ;  /* 0x0000280604ff75b2 */ /* 0x0003220008000100 */
[----:B------:R1:W1:Y:S01]  /*0630*/  SYNCS.EXCH.64 URZ, [UR4+0x8], UR8 ;  /* 0x0000080804ff75b2 */ /* 0x0002620008000100 */
[----:B------:R1:W1:Y:S01]  /*0640*/  SYNCS.EXCH.64 URZ, [UR4+0x30], UR6 ;  /* 0x0000300604ff75b2 */ /* 0x0002620008000100 */
[----:B------:R1:W1:Y:S01]  /*0650*/  SYNCS.EXCH.64 URZ, [UR4+0x10], UR8 ;  /* 0x0000100804ff75b2 */ /* 0x0002620008000100 */
[----:B------:R1:W1:Y:S01]  /*0660*/  SYNCS.EXCH.64 URZ, [UR4+0x38], UR6 ;  /* 0x0000380604ff75b2 */ /* 0x0002620008000100 */
[----:B------:R1:W1:Y:S01]  /*0670*/  SYNCS.EXCH.64 URZ, [UR4+0x18], UR8 ;  /* 0x0000180804ff75b2 */ /* 0x0002620008000100 */
[----:B------:R1:W1:Y:S01]  /*0680*/  SYNCS.EXCH.64 URZ, [UR4+0x40], UR6 ;  /* 0x0000400604ff75b2 */ /* 0x0002620008000100 */
[----:B------:R1:W1:Y:S01]  /*0690*/  SYNCS.EXCH.64 URZ, [UR4+0x20], UR8 ;  /* 0x0000200804ff75b2 */ /* 0x0002620008000100 */
[----:B------:R1:W1:Y:S01]  /*06a0*/  SYNCS.EXCH.64 URZ, [UR4+0x48], UR6 ;  /* 0x0000480604ff75b2 */ /* 0x0002620008000100 */
[----:B------:R-:W-:Y:S01]  /*06b0*/  NOP ;  /* 0x0000000000007918 */ /* 0x000fe20000000000 */
.L_x_9:
[----:B------:R-:W2:Y:S01]  /*06c0*/  SHFL.IDX PT, R2, R86, RZ, 0x1f ;  /* 0x00001fff56027589 */ /* 0x000ea200000e0000 */
[----:B------:R-:W-:Y:S01]  /*06d0*/  NOP ;  /* 0x0000000000007918 */ /* 0x000fe20000000000 */
[----:B--2---:R-:W-:-:S13]  /*06e0*/  ISETP.NE.AND P0, PT, R2, 0x1, PT ;  /* 0x000000010200780c */ /* 0x004fda0003f05270 */
[----:B------:R-:W-:Y:S05]  /*06f0*/  @P0 BRA `(.L_x_10) ;  /* 0x0000000000580947 */ /* 0x000fea0003800000 */
[----:B-1----:R-:W1:Y:S01]  /*0700*/  S2UR UR4, SR_CgaCtaId ;  /* 0x00000000000479c3 */ /* 0x002e620000008800 */
        /* <DEDUP_REMOVED lines=12> */
[----:B-1----:R2:W1:Y:S01]  /*07d0*/  SYNCS.EXCH.64 URZ, [UR4+0x50], UR8 ;  /* 0x0000500804ff75b2 */ /* 0x0024620008000100 */
[----:B------:R2:W1:Y:S01]  /*07e0*/  SYNCS.EXCH.64 URZ, [UR4+0x70], UR6 ;  /* 0x0000700604ff75b2 */ /* 0x0004620008000100 */
[----:B------:R2:W1:Y:S01]  /*07f0*/  SYNCS.EXCH.64 URZ, [UR4+0x58], UR8 ;  /* 0x0000580804ff75b2 */ /* 0x0004620008000100 */
[----:B------:R2:W1:Y:S01]  /*0800*/  SYNCS.EXCH.64 URZ, [UR4+0x78], UR6 ;  /* 0x0000780604ff75b2 */ /* 0x0004620008000100 */
[----:B------:R2:W1:Y:S01]  /*0810*/  SYNCS.EXCH.64 URZ, [UR4+0x60], UR8 ;  /* 0x0000600804ff75b2 */ /* 0x0004620008000100 */
[----:B------:R2:W1:Y:S01]  /*0820*/  SYNCS.EXCH.64 URZ, [UR4+0x80], UR6 ;  /* 0x0000800604ff75b2 */ /* 0x0004620008000100 */
[----:B------:R2:W1:Y:S01]  /*0830*/  SYNCS.EXCH.64 URZ, [UR4+0x68], UR8 ;  /* 0x0000680804ff75b2 */ /* 0x0004620008000100 */
[----:B------:R2:W1:Y:S02]  /*0840*/  SYNCS.EXCH.64 URZ, [UR4+0x88], UR6 ;  /* 0x0000880604ff75b2 */ /* 0x0004640008000100 */
[----:B--2---:R-:W-:Y:S01]  /*0850*/  NOP ;  /* 0x0000000000007918 */ /* 0x004fe20000000000 */
.L_x_10:
[----:B------:R-:W2:Y:S01]  /*0860*/  SHFL.IDX PT, R2, R86, RZ, 0x1f ;  /* 0x00001fff56027589 */ /* 0x000ea200000e0000 */
[----:B------:R-:W-:Y:S01]  /*0870*/  NOP ;  /* 0x0000000000007918 */ /* 0x000fe20000000000 */
[----:B--2---:R-:W-:-:S13]  /*0880*/  ISETP.NE.AND P0, PT, R2, 0x3, PT ;  /* 0x000000030200780c */ /* 0x004fda0003f05270 */
[----:B------:R-:W-:Y:S05]  /*0890*/  @P0 BRA `(.L_x_11) ;  /* 0x0000000000300947 */ /* 0x000fea0003800000 */
[----:B-1----:R-:W1:Y:S01]  /*08a0*/  S2UR UR6, SR_CgaCtaId ;  /* 0x00000000000679c3 */ /* 0x002e620000008800 */
[----:B------:R-:W-:Y:S01]  /*08b0*/  UMOV UR4, 0x400 ;  /* 0x0000040000047882 */ /* 0x000fe20000000000 */
[----:B------:R-:W-:Y:S01]  /*08c0*/  UMOV UR5, 0x20 ;  /* 0x0000002000057882 */ /* 0x000fe20000000000 */
[----:B------:R-:W-:Y:S01]  /*08d0*/  ELECT P0, URZ, PT ;  /* 0x0000000000ff782f */ /* 0x000fe20003800000 */
[----:B-1----:R-:W-:Y:S02]  /*08e0*/  ULEA UR6, UR6, UR4, 0x18 ;  /* 0x0000000406067291 */ /* 0x002fe4000f8ec0ff */
[----:B------:R-:W-:-:S04]  /*08f0*/  UIADD3 UR4, UPT, UPT, -UR5, 0x100000, URZ ;  /* 0x0010000005047890 */ /* 0x000fc8000fffe1ff */
[----:B------:R-:W-:Y:S02]  /*0900*/  USHF.L.U32 UR5, UR4, 0xb, URZ ;  /* 0x0000000b04057899 */ /* 0x000fe400080006ff */
[----:B------:R-:W-:Y:S01]  /*0910*/  USHF.L.U32 UR4, UR4, 0x1, URZ ;  /* 0x0000000104047899 */ /* 0x000fe200080006ff */
[----:B------:R-:W1:Y:S11]  /*0920*/  FENCE.VIEW.ASYNC.S ;  /* 0x00000000000073c6 */ /* 0x000e760000000000 */
[----:B-1----:R2:W1:Y:S01]  /*0930*/  SYNCS.EXCH.64 URZ, [UR6+0x90], UR4 ;  /* 0x0000900406ff75b2 */ /* 0x0024620008000100 */
[----:B------:R2:W1:Y:S02]  /*0940*/  SYNCS.EXCH.64 URZ, [UR6+0x98], UR4 ;  /* 0x0000980406ff75b2 */ /* 0x0004640008000100 */
[----:B--2---:R-:W-:Y:S01]  /*0950*/  NOP ;  /* 0x0000000000007918 */ /* 0x004fe20000000000 */
.L_x_11:
[----:B------:R-:W2:Y:S01]  /*0960*/  SHFL.IDX PT, R2, R86, RZ, 0x1f ;  /* 0x00001fff56027589 */ /* 0x000ea200000e0000 */
[----:B------:R-:W-:Y:S01]  /*0970*/  NOP ;  /* 0x0000000000007918 */ /* 0x000fe20000000000 */
[----:B--2---:R-:W-:-:S13]  /*0980*/  ISETP.NE.AND P0, PT, R2, 0x4, PT ;  /* 0x000000040200780c */ /* 0x004fda0003f05270 */
[----:B------:R-:W-:Y:S05]  /*0990*/  @P0 BRA `(.L_x_12) ;  /* 0x00000000004c0947 */ /* 0x000fea0003800000 */
[----:B-1----:R-:W1:Y:S01]  /*09a0*/  S2UR UR6, SR_CgaCtaId ;  /* 0x00000000000679c3 */ /* 0x002e620000008800 */
[----:B------:R-:W-:Y:S01]  /*09b0*/  UMOV UR4, 0x3a0 ;  /* 0x000003a000047882 */ /* 0x000fe20000000000 */
[----:B------:R-:W-:Y:S01]  /*09c0*/  UMOV UR5, 0x400 ;  /* 0x0000040000057882 */ /* 0x000fe20000000000 */
[----:B------:R-:W-:Y:S01]  /*09d0*/  USEL UR4, UR4, 0x320, UP3 ;  /* 0x0000032004047887 */ /* 0x000fe20009800000 */
[----:B------:R-:W-:Y:S01]  /*09e0*/  UMOV UR8, 0x1 ;  /* 0x0000000100087882 */ /* 0x000fe20000000000 */
[----:B------:R-:W-:Y:S01]  /*09f0*/  ELECT P0, URZ, PT ;  /* 0x0000000000ff782f */ /* 0x000fe20003800000 */
[----:B------:R-:W-:-:S04]  /*0a00*/  UIADD3 UR8, UPT, UPT, -UR8, 0x100000, URZ ;  /* 0x0010000008087890 */ /* 0x000fc8000fffe1ff */
[----:B------:R-:W-:Y:S02]  /*0a10*/  USHF.L.U32 UR9, UR8, 0xb, URZ ;  /* 0x0000000b08097899 */ /* 0x000fe400080006ff */
[----:B------:R-:W-:Y:S02]  /*0a20*/  USHF.L.U32 UR8, UR8, 0x1, URZ ;  /* 0x0000000108087899 */ /* 0x000fe400080006ff */
[----:B-1----:R-:W-:Y:S02]  /*0a30*/  ULEA UR6, UR6, UR5, 0x18 ;  /* 0x0000000506067291 */ /* 0x002fe4000f8ec0ff */
[----:B------:R-:W-:-:S04]  /*0a40*/  UIADD3 UR4, UPT, UPT, -UR4, 0x100000, URZ ;  /* 0x0010000004047890 */ /* 0x000fc8000fffe1ff */
[----:B------:R-:W-:Y:S02]  /*0a50*/  USHF.L.U32 UR5, UR4, 0xb, URZ ;  /* 0x0000000b04057899 */ /* 0x000fe400080006ff */
[----:B------:R-:W-:Y:S01]  /*0a60*/  USHF.L.U32 UR4, UR4, 0x1, URZ ;  /* 0x0000000104047899 */ /* 0x000fe200080006ff */
[----:B------:R-:W1:Y:S03]  /*0a70*/  FENCE.VIEW.ASYNC.S ;  /* 0x00000000000073c6 */ /* 0x000e660000000000 */
[----:B-1----:R2:W1:Y:S08]  /*0a80*/  SYNCS.EXCH.64 URZ, [UR6+0xa0], UR8 ;  /* 0x0000a00806ff75b2 */ /* 0x0024700008000100 */
[----:B------:R2:W1:Y:S01]  /*0a90*/  SYNCS.EXCH.64 URZ, [UR6+0xb0], UR4 ;  /* 0x0000b00406ff75b2 */ /* 0x0004620008000100 */
[----:B------:R2:W1:Y:S01]  /*0aa0*/  SYNCS.EXCH.64 URZ, [UR6+0xa8], UR8 ;  /* 0x0000a80806ff75b2 */ /* 0x0004620008000100 */
[----:B------:R2:W1:Y:S02]  /*0ab0*/  SYNCS.EXCH.64 URZ, [UR6+0xb8], UR4 ;  /* 0x0000b80406ff75b2 */ /* 0x0004640008000100 */
[----:B--2---:R-:W-:Y:S01]  /*0ac0*/  NOP ;  /* 0x0000000000007918 */ /* 0x004fe20000000000 */
.L_x_12:
        /* <DEDUP_REMOVED lines=26> */
.L_x_13:
[----:B------:R-:W2:Y:S01]  /*0c70*/  SHFL.IDX PT, R2, R86, RZ, 0x1f ;  /* 0x00001fff56027589 */ /* 0x000ea200000e0000 */
[----:B------:R-:W-:Y:S01]  /*0c80*/  NOP ;  /* 0x0000000000007918 */ /* 0x000fe20000000000 */
[----:B--2---:R-:W-:-:S13]  /*0c90*/  ISETP.NE.AND P0, PT, R2, 0x3, PT ;  /* 0x000000030200780c */ /* 0x004fda0003f05270 */
[----:B------:R-:W-:Y:S05]  /*0ca0*/  @P0 BRA `(.L_x_14) ;  /* 0x0000000000380947 */ /* 0x000fea0003800000 */
[----:B------:R-:W2:Y:S01]  /*0cb0*/  S2UR UR5, SR_CgaCtaId ;  /* 0x00000000000579c3 */ /* 0x000ea20000008800 */
[----:B-1----:R-:W-:Y:S01]  /*0cc0*/  UMOV UR4, 0x400 ;  /* 0x0000040000047882 */ /* 0x002fe20000000000 */
[----:B------:R-:W-:Y:S01]  /*0cd0*/  UMOV UR6, 0x20 ;  /* 0x0000002000067882 */ /* 0x000fe20000000000 */
[----:B------:R-:W-:Y:S01]  /*0ce0*/  ELECT P0, URZ, PT ;  /* 0x0000000000ff782f */ /* 0x000fe20003800000 */
[----:B------:R-:W-:-:S04]  /*0cf0*/  UIADD3 UR6, UPT, UPT, -UR6, 0x100000, URZ ;  /* 0x0010000006067890 */ /* 0x000fc8000fffe1ff */
[----:B------:R-:W-:Y:S02]  /*0d00*/  USHF.L.U32 UR7, UR6, 0xb, URZ ;  /* 0x0000000b06077899 */ /* 0x000fe400080006ff */
[----:B------:R-:W-:Y:S02]  /*0d10*/  USHF.L.U32 UR6, UR6, 0x1, URZ ;  /* 0x0000000106067899 */ /* 0x000fe400080006ff */
[----:B--2---:R-:W-:Y:S01]  /*0d20*/  ULEA UR4, UR5, UR4, 0x18 ;  /* 0x0000000405047291 */ /* 0x004fe2000f8ec0ff */
[----:B------:R-:W1:Y:S11]  /*0d30*/  FENCE.VIEW.ASYNC.S ;  /* 0x00000000000073c6 */ /* 0x000e760000000000 */
[----:B-1----:R2:W1:Y:S01]  /*0d40*/  SYNCS.EXCH.64 URZ, [UR4+0x100], UR6 ;  /* 0x0001000604ff75b2 */ /* 0x0024620008000100 */
[----:B------:R2:W1:Y:S01]  /*0d50*/  SYNCS.EXCH.64 URZ, [UR4+0x110], UR6 ;  /* 0x0001100604ff75b2 */ /* 0x0004620008000100 */
[----:B------:R2:W1:Y:S01]  /*0d60*/  SYNCS.EXCH.64 URZ, [UR4+0x108], UR6 ;  /* 0x0001080604ff75b2 */ /* 0x0004620008000100 */
[----:B------:R2:W1:Y:S02]  /*0d70*/  SYNCS.EXCH.64 URZ, [UR4+0x118], UR6 ;  /* 0x0001180604ff75b2 */ /* 0x0004640008000100 */
[----:B--2---:R-:W-:Y:S01]  /*0d80*/  NOP ;  /* 0x0000000000007918 */ /* 0x004fe20000000000 */
.L_x_14:
[----:B-1----:R-:W1:Y:S01]  /*0d90*/  LDCU UR4, c[0x0][0x36c] ;  /* 0x00006d80ff0477ac */ /* 0x002e620008000800 */
[----:B------:R-:W-:Y:S01]  /*0da0*/  ISETP.NE.OR P3, PT, R0, 0x2, !P3 ;  /* 0x000000020000780c */ /* 0x000fe20005f65670 */
[----:B------:R-:W-:Y:S01]  /*0db0*/  NOP ;  /* 0x0000000000007918 */ /* 0x000fe20000000000 */
[----:B------:R-:W-:Y:S01]  /*0dc0*/  LOP3.LUT R0, R95, 0x1f, RZ, 0xc0, !PT ;  /* 0x0000001f5f007812 */ /* 0x000fe200078ec0ff */
[----:B------:R-:W-:Y:S02]  /*0dd0*/  UISETP.NE.AND UP4, UPT, UR17, URZ, UPT ;  /* 0x000000ff1100728c */ /* 0x000fe4000bf85270 */
[----:B-1----:R-:W-:-:S09]  /*0de0*/  UISETP.EQ.U32.AND UP5, UPT, UR4, 0x1, UPT ;  /* 0x000000010400788c */ /* 0x002fd2000bfa2070 */
[----:B------:R-:W-:Y:S05]  /*0df0*/  BRA.U !UP5, `(.L_x_15) ;  /* 0x000000010d087547 */ /* 0x000fea000b800000 */
[----:B---34-:R-:W-:Y:S01]  /*0e00*/  UCGABAR_ARV ;  /* 0x00000000000079c7 */ /* 0x018fe20008000000 */
[----:B------:R-:W-:Y:S05]  /*0e10*/  BRA `(.L_x_16) ;  /* 0x0000000000047947 */ /* 0x000fea0003800000 */
.L_x_15:
[----:B---34-:R-:W-:Y:S01]  /*0e20*/  NOP ;  /* 0x0000000000007918 */ /* 0x018fe20000000000 */
.L_x_16:
[----:B------:R-:W1:Y:S01]  /*0e30*/  S2UR UR16, SR_CTAID.X ;  /* 0x00000000001079c3 */ /* 0x000e620000002500 */
[----:B------:R-:W-:-:S05]  /*0e40*/  CS2R.32 R87, SR_CgaSize ;  /* 0x0000000000577805 */ /* 0x000fca0000008a00 */
[----:B------:R-:W-:-:S05]  /*0e50*/  IMAD R87, R87, -0xa0, RZ ;  /* 0xffffff6057577824 */ /* 0x000fca00078e02ff */
[----:B------:R-:W-:-:S14]  /*0e60*/  R2UR UR5, R87 ;  /* 0x00000000570572ca */ /* 0x000fdc00000e0000 */
[----:B------:R-:W2:Y:S01]  /*0e70*/  LDCU UR5, c[0x0][UR5+0x2b0] ;  /* 0x00005600050577ac */ /* 0x000ea20008000800 */
[----:B------:R-:W-:-:S05]  /*0e80*/  CS2R.32 R87, SR_CgaSize ;  /* 0x0000000000577805 */ /* 0x000fca0000008a00 */
[----:B------:R-:W-:-:S05]  /*0e90*/  IMAD R87, R87, -0xa0, RZ ;  /* 0xffffff6057577824 */ /* 0x000fca00078e02ff */
[----:B------:R-:W-:-:S14]  /*0ea0*/  R2UR UR4, R87 ;  /* 0x00000000570472ca */ /* 0x000fdc00000e0000 */
[----:B------:R-:W3:Y:S01]  /*0eb0*/  LDCU UR4, c[0x0][UR4+0x2b4] ;  /* 0x00005680040477ac */ /* 0x000ee20008000800 */
[----:B------:R-:W4:Y:S01]  /*0ec0*/  S2UR UR20, SR_CTAID.Y ;  /* 0x00000000001479c3 */ /* 0x000f220000002600 */
[----:B------:R-:W-:-:S05]  /*0ed0*/  CS2R.32 R87, SR_CgaSize ;  /* 0x0000000000577805 */ /* 0x000fca0000008a00 */
[----:B------:R-:W-:-:S05]  /*0ee0*/  IMAD R87, R87, -0xa0, RZ ;  /* 0xffffff6057577824 */ /* 0x000fca00078e02ff */
[----:B------:R-:W-:-:S14]  /*0ef0*/  R2UR UR7, R87 ;  /* 0x00000000570772ca */ /* 0x000fdc00000e0000 */
[----:B------:R-:W3:Y:S01]  /*0f00*/  LDCU UR7, c[0x0][UR7+0x2a4] ;  /* 0x00005480070777ac */ /* 0x000ee20008000800 */
[----:B------:R-:W-:-:S05]  /*0f10*/  CS2R.32 R87, SR_CgaSize ;  /* 0x0000000000577805 */ /* 0x000fca0000008a00 */
[----:B------:R-:W-:-:S05]  /*0f20*/  IMAD R87, R87, -0xa0, RZ ;  /* 0xffffff6057577824 */ /* 0x000fca00078e02ff */
[----:B------:R-:W-:-:S14]  /*0f30*/  R2UR UR59, R87 ;  /* 0x00000000573b72ca */ /* 0x000fdc00000e0000 */
[----:B------:R-:W3:Y:S01]  /*0f40*/  LDCU UR59, c[0x0][UR59+0x2a0] ;  /* 0x000054003b3b77ac */ /* 0x000ee20008000800 */
[----:B------:R-:W3:Y:S01]  /*0f50*/  S2UR UR8, SR_CgaCtaId ;  /* 0x00000000000879c3 */ /* 0x000ee20000008800 */
[----:B------:R-:W3:Y:S01]  /*0f60*/  LDCU UR21, c[0x0][0xb24] ;  /* 0x00016480ff1577ac */ /* 0x000ee20008000800 */
[----:B------:R-:W3:Y:S01]  /*0f70*/  LDCU UR42, c[0x0][0xb24] ;  /* 0x00016480ff2a77ac */ /* 0x000ee20008000800 */
[----:B-1----:R-:W-:Y:S01]  /*0f80*/  I2FP.F32.U32 R3, UR16 ;  /* 0x0000001000037c45 */ /* 0x002fe20008201000 */
[----:B------:R-:W1:Y:S04]  /*0f90*/  LDCU UR29, c[0x0][0xb30] ;  /* 0x00016600ff1d77ac */ /* 0x000e680008000800 */
[----:B--2---:R-:W-:Y:S01]  /*0fa0*/  FMUL R3, R3, UR5 ;  /* 0x0000000503037c20 */ /* 0x004fe20008400000 */
[----:B------:R-:W-:Y:S01]  /*0fb0*/  UMOV UR34, 0x5 ;  /* 0x0000000500227882 */ /* 0x000fe20000000000 */
[----:B----4-:R-:W-:-:S04]  /*0fc0*/  I2FP.F32.U32 R2, UR20 ;  /* 0x0000001400027c45 */ /* 0x010fc80008201000 */
[----:B------:R-:W2:Y:S01]  /*0fd0*/  F2I.U32.TRUNC.NTZ R3, R3 ;  /* 0x0000000300037305 */ /* 0x000ea2000020f000 */
[----:B---3--:R-:W-:Y:S01]  /*0fe0*/  FMUL R2, R2, UR4 ;  /* 0x0000000402027c20 */ /* 0x008fe20008400000 */
[----:B------:R-:W-:Y:S02]  /*0ff0*/  ULOP3.LUT UR5, UR8, 0x2, URZ, 0xc0, !UPT ;  /* 0x0000000208057892 */ /* 0x000fe4000f8ec0ff */
[----:B------:R-:W-:-:S04]  /*1000*/  ULOP3.LUT UR50, UR8, 0x1, URZ, 0xc0, !UPT ;  /* 0x0000000108327892 */ /* 0x000fc8000f8ec0ff */
[----:B------:R-:W3:Y:S01]  /*1010*/  F2I.U32.TRUNC.NTZ R2, R2 ;  /* 0x0000000200027305 */ /* 0x000ee2000020f000 */
[----:B------:R-:W-:Y:S02]  /*1020*/  UISETP.GT.U32.AND UP0, UPT, UR5, 0xffff, UPT ;  /* 0x0000ffff0500788c */ /* 0x000fe4000bf04070 */
[----:B------:R-:W-:Y:S02]  /*1030*/  UISETP.GT.U32.AND UP1, UPT, UR50, 0xffff, UPT ;  /* 0x0000ffff3200788c */ /* 0x000fe4000bf24070 */
[----:B------:R-:W-:Y:S01]  /*1040*/  USEL UR26, UR5, 0xffff, !UP0 ;  /* 0x0000ffff051a7887 */ /* 0x000fe2000c000000 */
[----:B--2---:R-:W-:Y:S01]  /*1050*/  R2UR UR4, R3 ;  /* 0x00000000030472ca */ /* 0x004fe200000e0000 */
[----:B------:R-:W-:Y:S02]  /*1060*/  USHF.R.U32.HI UR32, URZ, 0x1, UR8 ;  /* 0x00000001ff207899 */ /* 0x000fe40008011608 */
[----:B------:R-:W-:Y:S02]  /*1070*/  USHF.L.U32 UR31, UR8, 0xb, URZ ;  /* 0x0000000b081f7899 */ /* 0x000fe400080006ff */
[----:B------:R-:W-:-:S02]  /*1080*/  USHF.L.U32 UR30, UR8, 0xe, URZ ;  /* 0x0000000e081e7899 */ /* 0x000fc400080006ff */
[----:B------:R-:W-:Y:S01]  /*1090*/  USEL UR27, UR50, 0xffff, !UP1 ;  /* 0x0000ffff321b7887 */ /* 0x000fe2000c800000 */
[----:B---3--:R-:W-:Y:S02]  /*10a0*/  R2UR UR6, R2 ;  /* 0x00000000020672ca */ /* 0x008fe400000e0000 */
[----:B------:R-:W-:-:S03]  /*10b0*/  PRMT R2, RZ, 0x7610, R2 ;  /* 0x00007610ff027816 */ /* 0x000fc60000000002 */
[----:B------:R-:W-:-:S04]  /*10c0*/  UIADD3 UR5, UPT, UPT, -UR4, URZ, URZ ;  /* 0x000000ff04057290 */ /* 0x000fc8000fffe1ff */
[----:B------:R-:W-:-:S04]  /*10d0*/  UIMAD UR59, UR59, UR5, UR16 ;  /* 0x000000053b3b72a4 */ /* 0x000fc8000f8e0210 */
[----:B------:R-:W-:-:S04]  /*10e0*/  UIADD3 UR4, UPT, UPT, -UR6, URZ, URZ ;  /* 0x000000ff06047290 */ /* 0x000fc8000fffe1ff */
[----:B------:R-:W-:-:S06]  /*10f0*/  UIMAD UR4, UR7, UR4, UR20 ;  /* 0x00000004070472a4 */ /* 0x000fcc000f8e0214 */
[----:B------:R-:W-:Y:S01]  /*1100*/  IMAD.U32 R87, RZ, RZ, UR4 ;  /* 0x00000004ff577e24 */ /* 0x000fe2000f8e00ff */
[----:B-1----:R-:W-:Y:S06]  /*1110*/  BRA.U UP4, `(.L_x_17) ;  /* 0x0000000104407547 */ /* 0x002fec000b800000 */
[----:B------:R-:W-:-:S13]  /*1120*/  R2UR UR4, R87 ;  /* 0x00000000570472ca */ /* 0x000fda00000e0000 */
[----:B------:R-:W-:Y:S02]  /*1130*/  UISETP.NE.AND UP0, UPT, UR4, URZ, UPT ;  /* 0x000000ff0400728c */ /* 0x000fe4000bf05270 */
[----:B------:R-:W-:Y:S02]  /*1140*/  UISETP.NE.AND UP1, UPT, UR4, 0x1, UPT ;  /* 0x000000010400788c */ /* 0x000fe4000bf25270 */
[----:B------:R-:W-:Y:S02]  /*1150*/  UISETP.NE.AND UP2, UPT, UR59, URZ, UP0 ;  /* 0x000000ff3b00728c */ /* 0x000fe40008745270 */
[----:B------:R-:W-:Y:S02]  /*1160*/  USEL UR4, URZ, 0x2, UP0 ;  /* 0x00000002ff047887 */ /* 0x000fe40008000000 */
[----:B------:R-:W-:Y:S02]  /*1170*/  USEL UR8, URZ, 0x1, UP2 ;  /* 0x00000001ff087887 */ /* 0x000fe40009000000 */
[----:B------:R-:W-:-:S02]  /*1180*/  UISETP.NE.AND UP2, UPT, UR59, URZ, UPT ;  /* 0x000000ff3b00728c */ /* 0x000fc4000bf45270 */
[----:B------:R-:W-:Y:S02]  /*1190*/  USEL UR5, URZ, 0x4, UP1 ;  /* 0x00000004ff057887 */ /* 0x000fe40008800000 */
[----:B------:R-:W-:Y:S02]  /*11a0*/  UISETP.NE.AND UP0, UPT, UR59, 0x1, UPT ;  /* 0x000000013b00788c */ /* 0x000fe4000bf05270 */
[----:B------:R-:W-:Y:S02]  /*11b0*/  USEL UR6, URZ, 0x8, UP1 ;  /* 0x00000008ff067887 */ /* 0x000fe40008800000 */
[----:B------:R-:W-:Y:S02]  /*11c0*/  USEL UR7, UR5, 0x4, UP2 ;  /* 0x0000000405077887 */ /* 0x000fe40009000000 */
[----:B------:R-:W-:Y:S02]  /*11d0*/  USEL UR4, UR4, 0x2, UP0 ;  /* 0x0000000204047887 */ /* 0x000fe40008000000 */
[----:B------:R-:W-:-:S02]  /*11e0*/  USEL UR5, UR6, 0x8, UP0 ;  /* 0x0000000806057887 */ /* 0x000fc40008000000 */
[----:B------:R-:W-:-:S04]  /*11f0*/  UIADD3 UR4, UPT, UPT, UR4, UR7, UR8 ;  /* 0x0000000704047290 */ /* 0x000fc8000fffe008 */
[----:B------:R-:W-:-:S06]  /*1200*/  UIADD3 UR4, UPT, UPT, UR4, UR5, URZ ;  /* 0x0000000504047290 */ /* 0x000fcc000fffe0ff */
[----:B------:R-:W-:-:S07]  /*1210*/  MOV R2, UR4 ;  /* 0x0000000400027c02 */ /* 0x000fce0008000f00 */
.L_x_17:
[----:B------:R-:W1:Y:S01]  /*1220*/  S2UR UR36, SR_CTAID.Z ;  /* 0x00000000002479c3 */ /* 0x000e620000002700 */
[----:B------:R-:W-:Y:S01]  /*1230*/  UISETP.GE.AND UP0, UPT, UR21, 0x1, UPT ;  /* 0x000000011500788c */ /* 0x000fe2000bf06270 */
[----:B------:R-:W-:-:S08]  /*1240*/  UMOV UR33, 0x3 ;  /* 0x0000000300217882 */ /* 0x000fd00000000000 */
[----:B------:R-:W-:Y:S05]  /*1250*/  BRA.U !UP0, `(.L_x_18) ;  /* 0x0000000108d47547 */ /* 0x000fea000b800000 */
[----:B------:R-:W2:Y:S01]  /*1260*/  LDCU.128 UR12, c[0x0][0xb10] ;  /* 0x00016200ff0c77ac */ /* 0x000ea20008000c00 */
[----:B------:R-:W3:Y:S01]  /*1270*/  LDCU UR6, c[0x0][0x370] ;  /* 0x00006e00ff0677ac */ /* 0x000ee20008000800 */
[----:B------:R-:W4:Y:S01]  /*1280*/  LDCU UR5, c[0x0][0x374] ;  /* 0x00006e80ff0577ac */ /* 0x000f220008000800 */
[----:B------:R-:W1:Y:S01]  /*1290*/  LDCU UR28, c[0x0][0xb0c] ;  /* 0x00016180ff1c77ac */ /* 0x000e620008000800 */
[----:B------:R-:W1:Y:S01]  /*12a0*/  LDCU UR4, c[0x0][0xb20] ;  /* 0x00016400ff0477ac */ /* 0x000e620008000800 */
[----:B------:R-:W1:Y:S01]  /*12b0*/  LDCU.64 UR8, c[0x0][0xb28] ;  /* 0x00016500ff0877ac */ /* 0x000e620008000a00 */
[----:B--2---:R-:W-:Y:S02]  /*12c0*/  UISETP.NE.AND UP0, UPT, UR14, 0x1, UPT ;  /* 0x000000010e00788c */ /* 0x004fe4000bf05270 */
[----:B----4-:R-:W-:Y:S02]  /*12d0*/  UIMAD.WIDE.U32 UR10, UR5, UR15, URZ ;  /* 0x0000000f050a72a5 */ /* 0x010fe4000f8e00ff */
[----:B---3--:R-:W-:-:S02]  /*12e0*/  UIMAD.WIDE.U32 UR22, UR6, UR12, URZ ;  /* 0x0000000c061672a5 */ /* 0x008fc4000f8e00ff */
[----:B-1----:R-:W-:Y:S02]  /*12f0*/  UISETP.NE.AND UP1, UPT, UR28, 0x1, UPT ;  /* 0x000000011c00788c */ /* 0x002fe4000bf25270 */
[----:B------:R-:W-:Y:S01]  /*1300*/  UISETP.NE.AND UP2, UPT, UR21, 0x1, UPT ;  /* 0x000000011500788c */ /* 0x000fe2000bf45270 */
[----:B------:R-:W-:Y:S02]  /*1310*/  UMOV UR10, UR11 ;  /* 0x0000000b000a7c82 */ /* 0x000fe40008000000 */
[----:B------:R-:W-:Y:S01]  /*1320*/  UMOV UR22, UR23 ;  /* 0x0000001700167c82 */ /* 0x000fe20008000000 */
[----:B------:R-:W-:Y:S02]  /*1330*/  @UP0 USHF.R.U32.HI UR5, URZ, UR4, UR10 ;  /* 0x00000004ff050299 */ /* 0x000fe4000801160a */
[----:B------:R-:W-:Y:S02]  /*1340*/  UIMAD.WIDE.U32 UR24, UR20, UR15, URZ ;  /* 0x0000000f141872a5 */ /* 0x000fe4000f8e00ff */
[----:B------:R-:W-:-:S02]  /*1350*/  UIMAD.WIDE.U32 UR10, UR5, UR8, URZ ;  /* 0x00000008050a72a5 */ /* 0x000fc4000f8e00ff */
[----:B------:R-:W-:Y:S02]  /*1360*/  @UP1 USHF.R.U32.HI UR6, URZ, UR13, UR22 ;  /* 0x0000000dff061299 */ /* 0x000fe40008011616 */
[----:B------:R-:W-:Y:S02]  /*1370*/  UIMAD.WIDE.U32 UR18, UR16, UR12, URZ ;  /* 0x0000000c101272a5 */ /* 0x000fe4000f8e00ff */
[----:B------:R-:W-:Y:S01]  /*1380*/  UIMAD.WIDE.U32 UR22, UR6, UR8, URZ ;  /* 0x00000008061672a5 */ /* 0x000fe2000f8e00ff */
[----:B------:R-:W-:Y:S01]  /*1390*/  UMOV UR24, UR25 ;  /* 0x0000001900187c82 */ /* 0x000fe20008000000 */
[----:B------:R-:W-:Y:S01]  /*13a0*/  UMOV UR10, UR11 ;  /* 0x0000000b000a7c82 */ /* 0x000fe20008000000 */
[----:B------:R-:W-:Y:S02]  /*13b0*/  USHF.R.U32.HI UR24, URZ, UR4, UR24 ;  /* 0x00000004ff187299 */ /* 0x000fe40008011618 */
[----:B------:R-:W-:Y:S02]  /*13c0*/  @UP2 USHF.R.U32.HI UR5, URZ, UR9, UR10 ;  /* 0x00000009ff052299 */ /* 0x000fe4000801160a */
[----:B------:R-:W-:Y:S01]  /*13d0*/  UMOV UR7, UR23 ;  /* 0x0000001700077c82 */ /* 0x000fe20008000000 */
[----:B------:R-:W-:Y:S01]  /*13e0*/  UMOV UR18, UR19 ;  /* 0x0000001300127c82 */ /* 0x000fe20008000000 */
[----:B------:R-:W-:-:S02]  /*13f0*/  @UP2 USHF.R.U32.HI UR6, URZ, UR9, UR7 ;  /* 0x00000009ff062299 */ /* 0x000fc40008011607 */
[----:B------:R-:W-:Y:S02]  /*1400*/  USHF.R.U32.HI UR18, URZ, UR13, UR18 ;  /* 0x0000000dff127299 */ /* 0x000fe40008011612 */
[----:B------:R-:W-:Y:S02]  /*1410*/  USEL UR4, UR20, UR24, !UP0 ;  /* 0x0000001814047287 */ /* 0x000fe4000c000000 */
[----:B------:R-:W-:Y:S02]  /*1420*/  UIMAD UR7, UR5, UR21, URZ ;  /* 0x00000015050772a4 */ /* 0x000fe4000f8e02ff */
[----:B------:R-:W-:Y:S02]  /*1430*/  USEL UR5, UR16, UR18, !UP1 ;  /* 0x0000001210057287 */ /* 0x000fe4000c800000 */
[----:B------:R-:W-:Y:S02]  /*1440*/  UIMAD UR12, UR6, UR21, URZ ;  /* 0x00000015060c72a4 */ /* 0x000fe4000f8e02ff */
[----:B------:R-:W-:-:S02]  /*1450*/  UISETP.GE.AND UP0, UPT, UR4, UR7, UPT ;  /* 0x000000070400728c */ /* 0x000fc4000bf06270 */
[----:B------:R-:W-:Y:S02]  /*1460*/  UIMAD.WIDE.U32 UR10, UR4, UR8, URZ ;  /* 0x00000008040a72a5 */ /* 0x000fe4000f8e00ff */
[----:B------:R-:W-:Y:S02]  /*1470*/  UISETP.GE.OR UP0, UPT, UR5, UR12, UP0 ;  /* 0x0000000c0500728c */ /* 0x000fe40008706670 */
[----:B------:R-:W-:Y:S02]  /*1480*/  UIMAD.WIDE.U32 UR12, UR5, UR8, URZ ;  /* 0x00000008050c72a5 */ /* 0x000fe4000f8e00ff */
[----:B------:R-:W-:Y:S01]  /*1490*/  UIADD3 UR10, UPT, UPT, -UR4, URZ, URZ ;  /* 0x000000ff040a7290 */ /* 0x000fe2000fffe1ff */
[----:B------:R-:W-:Y:S01]  /*14a0*/  UMOV UR8, UR11 ;  /* 0x0000000b00087c82 */ /* 0x000fe20008000000 */
[----:B------:R-:W-:Y:S02]  /*14b0*/  UIADD3 UR11, UPT, UPT, -UR5, URZ, URZ ;  /* 0x000000ff050b7290 */ /* 0x000fe4000fffe1ff */
[----:B------:R-:W-:-:S03]  /*14c0*/  USHF.R.U32.HI UR8, URZ, UR9, UR8 ;  /* 0x00000009ff087299 */ /* 0x000fc60008011608 */
[----:B------:R-:W-:Y:S01]  /*14d0*/  @!UP0 UMOV UR7, UR13 ;  /* 0x0000000d00078c82 */ /* 0x000fe20008000000 */
[----:B------:R-:W-:Y:S02]  /*14e0*/  UIMAD UR20, UR14, UR10, UR20 ;  /* 0x0000000a0e1472a4 */ /* 0x000fe4000f8e0214 */
[----:B------:R-:W-:Y:S02]  /*14f0*/  USEL UR8, UR4, UR8, !UP2 ;  /* 0x0000000804087287 */ /* 0x000fe4000d000000 */
[----:B------:R-:W-:Y:S02]  /*1500*/  @!UP0 USHF.R.U32.HI UR7, URZ, UR9, UR7 ;  /* 0x00000009ff078299 */ /* 0x000fe40008011607 */
[----:B------:R-:W-:Y:S02]  /*1510*/  UIADD3 UR9, UPT, UPT, -UR8, URZ, URZ ;  /* 0x000000ff08097290 */ /* 0x000fe4000fffe1ff */
[----:B------:R-:W-:Y:S02]  /*1520*/  @!UP0 USEL UR7, UR5, UR7, !UP2 ;  /* 0x0000000705078287 */ /* 0x000fe4000d000000 */
[----:B------:R-:W-:-:S02]  /*1530*/  UIMAD UR9, UR21, UR9, UR4 ;  /* 0x00000009150972a4 */ /* 0x000fc4000f8e0204 */
[----:B------:R-:W-:Y:S02]  /*1540*/  @!UP0 UIADD3 UR8, UPT, UPT, UR8, -UR7, URZ ;  /* 0x8000000708088290 */ /* 0x000fe4000fffe0ff */
[----:B------:R-:W-:Y:S02]  /*1550*/  @!UP0 UIMAD UR6, UR9, UR6, UR7 ;  /* 0x00000006090682a4 */ /* 0x000fe4000f8e0207 */
[----:B------:R-:W-:Y:S02]  /*1560*/  @!UP0 UIMAD UR4, UR8, UR21, UR5 ;  /* 0x00000015080482a4 */ /* 0x000fe4000f8e0205 */
[----:B------:R-:W-:Y:S02]  /*1570*/  UIMAD UR16, UR28, UR11, UR16 ;  /* 0x0000000b1c1072a4 */ /* 0x000fe4000f8e0210 */
[----:B------:R-:W-:Y:S01]  /*1580*/  UIMAD UR20, UR4, UR14, UR20 ;  /* 0x0000000e041472a4 */ /* 0x000fe2000f8e0214 */
[----:B------:R-:W-:Y:S02]  /*1590*/  @!UP0 UMOV UR5, UR6 ;  /* 0x0000000600058c82 */ /* 0x000fe40008000000 */
[----:B------:R-:W-:-:S12]  /*15a0*/  UIMAD UR16, UR5, UR28, UR16 ;  /* 0x0000001c051072a4 */ /* 0x000fd8000f8e0210 */
.L_x_18:
[----:B------:R-:W-:Y:S02]  /*15b0*/  UISETP.NE.AND UP1, UPT, UR29, 0x1, UPT ;  /* 0x000000011d00788c */ /* 0x000fe4000bf25270 */
[----:B------:R-:W-:Y:S02]  /*15c0*/  ULOP3.LUT UR27, UR27, 0xffff, URZ, 0xc0, !UPT ;  /* 0x0000ffff1b1b7892 */ /* 0x000fe4000f8ec0ff */
[----:B------:R-:W-:Y:S02]  /*15d0*/  ULOP3.LUT UR26, UR26, 0xffff, URZ, 0xc0, !UPT ;  /* 0x0000ffff1a1a7892 */ /* 0x000fe4000f8ec0ff */
[----:B------:R-:W-:Y:S02]  /*15e0*/  UISETP.NE.AND UP0, UPT, UR17, 0x2, UPT ;  /* 0x000000021100788c */ /* 0x000fe4000bf05270 */
[----:B------:R-:W-:Y:S02]  /*15f0*/  ULOP3.LUT UR31, UR31, 0x1000, URZ, 0xc0, !UPT ;  /* 0x000010001f1f7892 */ /* 0x000fe4000f8ec0ff */
[----:B------:R-:W-:-:S02]  /*1600*/  ULOP3.LUT UR30, UR30, 0x4000, URZ, 0xc0, !UPT ;  /* 0x000040001e1e7892 */ /* 0x000fc4000f8ec0ff */
[----:B------:R-:W-:Y:S02]  /*1610*/  USHF.L.U32 UR27, UR34, UR27, URZ ;  /* 0x0000001b221b7299 */ /* 0x000fe400080006ff */
[----:B------:R-:W-:Y:S01]  /*1620*/  USHF.L.U32 UR26, UR33, UR26, URZ ;  /* 0x0000001a211a7299 */ /* 0x000fe200080006ff */
[----:B------:R-:W-:Y:S11]  /*1630*/  BRA.U UP1, `(.L_x_19) ;  /* 0x0000000101447547 */ /* 0x000ff6000b800000 */
[----:B------:R-:W2:Y:S01]  /*1640*/  LDCU.128 UR8, c[0x0][0xb10] ;  /* 0x00016200ff0877ac */ /* 0x000ea20008000c00 */
[----:B------:R-:W3:Y:S01]  /*1650*/  LDCU UR12, c[0x0][0xb0c] ;  /* 0x00016180ff0c77ac */ /* 0x000ee20008000800 */
[----:B------:R-:W4:Y:S01]  /*1660*/  LDCU UR13, c[0x0][0xb20] ;  /* 0x00016400ff0d77ac */ /* 0x000f220008000800 */
[----:B--2---:R-:W-:Y:S02]  /*1670*/  UIMAD.WIDE.U32 UR6, UR16, UR8, URZ ;  /* 0x00000008100672a5 */ /* 0x004fe4000f8e00ff */
[----:B------:R-:W-:Y:S02]  /*1680*/  UIMAD.WIDE.U32 UR4, UR20, UR11, URZ ;  /* 0x0000000b140472a5 */ /* 0x000fe4000f8e00ff */
[----:B---3--:R-:W-:Y:S02]  /*1690*/  UISETP.NE.AND UP2, UPT, UR12, 0x1, UPT ;  /* 0x000000010c00788c */ /* 0x008fe4000bf45270 */
[----:B------:R-:W-:Y:S01]  /*16a0*/  UISETP.NE.AND UP1, UPT, UR10, 0x1, UPT ;  /* 0x000000010a00788c */ /* 0x000fe2000bf25270 */
[----:B------:R-:W-:-:S02]  /*16b0*/  UMOV UR6, UR7 ;  /* 0x0000000700067c82 */ /* 0x000fc40008000000 */
[----:B------:R-:W-:Y:S01]  /*16c0*/  UMOV UR4, UR5 ;  /* 0x0000000500047c82 */ /* 0x000fe20008000000 */
[----:B------:R-:W-:Y:S02]  /*16d0*/  USHF.R.U32.HI UR6, URZ, UR9, UR6 ;  /* 0x00000009ff067299 */ /* 0x000fe40008011606 */
[----:B----4-:R-:W-:Y:S02]  /*16e0*/  USHF.R.U32.HI UR4, URZ, UR13, UR4 ;  /* 0x0000000dff047299 */ /* 0x010fe40008011604 */
[----:B------:R-:W-:Y:S02]  /*16f0*/  USEL UR5, UR16, UR6, !UP2 ;  /* 0x0000000610057287 */ /* 0x000fe4000d000000 */
[----:B------:R-:W-:-:S04]  /*1700*/  USEL UR4, UR20, UR4, !UP1 ;  /* 0x0000000414047287 */ /* 0x000fc8000c800000 */
[----:B------:R-:W-:Y:S02]  /*1710*/  UIADD3 UR6, UPT, UPT, UR5, -UR4, URZ ;  /* 0x8000000405067290 */ /* 0x000fe4000fffe0ff */
[----:B------:R-:W-:Y:S02]  /*1720*/  UIADD3 UR4, UPT, UPT, -UR5, UR4, URZ ;  /* 0x0000000405047290 */ /* 0x000fe4000fffe1ff */
[----:B------:R-:W-:Y:S02]  /*1730*/  UIMAD UR20, UR6, UR10, UR20 ;  /* 0x0000000a061472a4 */ /* 0x000fe4000f8e0214 */
[----:B------:R-:W-:-:S12]  /*1740*/  UIMAD UR16, UR4, UR12, UR16 ;  /* 0x0000000c041072a4 */ /* 0x000fd8000f8e0210 */
.L_x_19:
[----:B------:R-:W-:Y:S05]  /*1750*/  BRA.U !UP5, `(.L_x_20) ;  /* 0x000000010d0c7547 */ /* 0x000fea000b800000 */
[----:B------:R-:W-:Y:S01]  /*1760*/  UCGABAR_WAIT ;  /* 0x0000000000007dc7 */ /* 0x000fe20008000000 */
[----:B------:R-:W-:Y:S01]  /*1770*/  CCTL.IVALL ;  /* 0x00000000ff00798f */ /* 0x000fe20002000000 */
[----:B------:R-:W-:Y:S05]  /*1780*/  BRA `(.L_x_21) ;  /* 0x0000000000047947 */ /* 0x000fea0003800000 */
.L_x_20:
[----:B------:R-:W-:Y:S06]  /*1790*/  BAR.SYNC.DEFER_BLOCKING 0x0 ;  /* 0x0000000000007b1d */ /* 0x000fec0000010000 */
.L_x_21:
[----:B------:R-:W-:Y:S05]  /*17a0*/  BRA.U UP0, `(.L_x_22) ;  /* 0x0000001100ec7547 */ /* 0x000fea000b800000 */
[----:B------:R-:W2:Y:S01]  /*17b0*/  LDCU UR7, c[0x0][0x38c] ;  /* 0x00007180ff0777ac */ /* 0x000ea20008000800 */
[----:B------:R-:W3:Y:S01]  /*17c0*/  S2UR UR8, SR_CgaCtaId ;  /* 0x00000000000879c3 */ /* 0x000ee20000008800 */
[----:B------:R-:W-:Y:S01]  /*17d0*/  PLOP3.LUT P1, PT, PT, PT, UP3, 0x80, 0x8 ;  /* 0x000000000008781c */ /* 0x000fe20003f2f038 */
[----:B------:R-:W-:Y:S01]  /*17e0*/  IMAD.MOV.U32 R12, RZ, RZ, 0x1 ;  /* 0x00000001ff0c7424 */ /* 0x000fe200078e00ff */
[----:B------:R-:W-:Y:S01]  /*17f0*/  UMOV UR21, 0x400 ;  /* 0x0000040000157882 */ /* 0x000fe20000000000 */
[----:B------:R-:W-:Y:S01]  /*1800*/  USHF.L.U32 UR5, UR32, 0x5, URZ ;  /* 0x0000000520057899 */ /* 0x000fe200080006ff */
[----:B------:R-:W-:Y:S01]  /*1810*/  ISETP.EQ.OR P2, PT, R0, RZ, P3 ;  /* 0x000000ff0000720c */ /* 0x000fe20001f42670 */
[----:B------:R-:W-:Y:S01]  /*1820*/  UISETP.NE.AND UP1, UPT, UR17, URZ, UPT ;  /* 0x000000ff1100728c */ /* 0x000fe2000bf25270 */
[----:B------:R-:W-:Y:S02]  /*1830*/  PLOP3.LUT P1, PT, P1, PT, PT, 0x8, 0x80 ;  /* 0x000000000080781c */ /* 0x000fe40000f2e170 */
[----:B------:R-:W-:Y:S01]  /*1840*/  CS2R R10, SRZ ;  /* 0x00000000000a7805 */ /* 0x000fe2000001ff00 */
[----:B------:R-:W-:Y:S01]  /*1850*/  IMAD.MOV.U32 R9, RZ, RZ, RZ ;  /* 0x000000ffff097224 */ /* 0x000fe200078e00ff */
[----:B------:R-:W4:Y:S01]  /*1860*/  LDCU UR43, c[0x0][0x370] ;  /* 0x00006e00ff2b77ac */ /* 0x000f220008000800 */
[----:B------:R-:W-:Y:S01]  /*1870*/  IMAD.MOV.U32 R8, RZ, RZ, 0x1 ;  /* 0x00000001ff087424 */ /* 0x000fe200078e00ff */
[----:B------:R-:W1:Y:S01]  /*1880*/  LDCU.64 UR28, c[0x0][0x348] ;  /* 0x00006900ff1c77ac */ /* 0x000e620008000a00 */
[----:B--2---:R-:W-:-:S02]  /*1890*/  UIADD3 UR6, UPT, UPT, UR7, 0x7f, URZ ;  /* 0x0000007f07067890 */ /* 0x004fc4000fffe0ff */
[----:B------:R-:W-:Y:S02]  /*18a0*/  UIADD3 UR49, UPT, UPT, UR7, 0xfe, URZ ;  /* 0x000000fe07317890 */ /* 0x000fe4000fffe0ff */
[----:B------:R-:W-:Y:S02]  /*18b0*/  USHF.R.S32.HI UR4, URZ, 0x1f, UR6 ;  /* 0x0000001fff047899 */ /* 0x000fe40008011406 */
[----:B---3--:R-:W-:Y:S02]  /*18c0*/  ULEA UR21, UR8, UR21, 0x18 ;  /* 0x0000001508157291 */ /* 0x008fe4000f8ec0ff */
[----:B------:R-:W-:Y:S02]  /*18d0*/  ULEA.HI UR4, UR4, UR6, URZ, 0x7 ;  /* 0x0000000604047291 */ /* 0x000fe4000f8f38ff */
[----:B------:R-:W-:Y:S02]  /*18e0*/  UIADD3 UR6, UPT, UPT, UR7, -0x1, URZ ;  /* 0xffffffff07067890 */ /* 0x000fe4000fffe0ff */
[----:B------:R-:W-:-:S02]  /*18f0*/  USHF.R.S32.HI UR45, URZ, 0x7, UR4 ;  /* 0x00000007ff2d7899 */ /* 0x000fc40008011404 */
[----:B------:R-:W-:Y:S02]  /*1900*/  UISETP.GE.U32.AND UP2, UPT, UR6, -0xff, UPT ;  /* 0xffffff010600788c */ /* 0x000fe4000bf46070 */
[----:B------:R-:W-:Y:S01]  /*1910*/  UISETP.LT.U32.AND UP0, UPT, UR45, 0x5, UPT ;  /* 0x000000052d00788c */ /* 0x000fe2000bf01070 */
[----:B------:R-:W2:Y:S03]  /*1920*/  LDCU UR41, c[0x0][0x374] ;  /* 0x00006e80ff2977ac */ /* 0x000ea60008000800 */
[----:B------:R-:W-:Y:S02]  /*1930*/  USEL UR44, UR45, 0x5, UP0 ;  /* 0x000000052d2c7887 */ /* 0x000fe40008000000 */
[----:B------:R-:W-:Y:S02]  /*1940*/  ULOP3.LUT UR46, UR5, 0x20, URZ, 0xe2, !UPT ;  /* 0x00000020052e7892 */ /* 0x000fe4000f8ee2ff */
[----:B------:R-:W-:-:S02]  /*1950*/  UIADD3 UR24, UPT, UPT, UR44, -0x1, URZ ;  /* 0xffffffff2c187890 */ /* 0x000fc4000fffe0ff */
[----:B------:R-:W-:Y:S02]  /*1960*/  @UP2 UIADD3 UR24, UPT, UPT, UR44, URZ, URZ ;  /* 0x000000ff2c182290 */ /* 0x000fe4000fffe0ff */
[----:B------:R-:W-:Y:S02]  /*1970*/  USEL UR25, UR48, 0x2, UP1 ;  /* 0x0000000230197887 */ /* 0x000fe40008800000 */
[----:B------:R-:W-:Y:S02]  /*1980*/  UIADD3 UR38, UPT, UPT, UR21, 0x6400, UR31 ;  /* 0x0000640015267890 */ /* 0x000fe4000fffe01f */
[----:B------:R-:W-:Y:S02]  /*1990*/  UIADD3 UR37, UPT, UPT, UR21, 0x10400, UR30 ;  /* 0x0001040015257890 */ /* 0x000fe4000fffe01e */
[----:B------:R-:W-:Y:S02]  /*19a0*/  UIADD3 UR47, UPT, UPT, UR45, -UR44, URZ ;  /* 0x8000002c2d2f7290 */ /* 0x000fe4000fffe0ff */
[----:B------:R-:W-:Y:S01]  /*19b0*/  UIADD3 UR24, UPT, UPT, UR24, 0x1, URZ ;  /* 0x0000000118187890 */ /* 0x000fe2000fffe0ff */
[----:B-12-4-:R-:W-:-:S11]  /*19c0*/  UMOV UR7, URZ ;  /* 0x000000ff00077c82 */ /* 0x016fd60008000000 */
.L_x_42:
[----:B-1----:R-:W1:Y:S02]  /*19d0*/  S2UR UR4, SR_CgaCtaId ;  /* 0x00000000000479c3 */ /* 0x002e640000008800 */
[----:B-1----:R-:W-:-:S09]  /*19e0*/  UISETP.NE.AND UP0, UPT, UR4, URZ, UPT ;  /* 0x000000ff0400728c */ /* 0x002fd2000bf05270 */
[----:B------:R-:W-:Y:S05]  /*19f0*/  BRA.U UP0, `(.L_x_23) ;  /* 0x0000000100287547 */ /* 0x000fea000b800000 */
[----:B------:R-:W-:Y:S02]  /*1a00*/  LEA R0, R9, UR21, 0x3 ;  /* 0x0000001509007c11 */ /* 0x000fe4000f8e18ff */
[----:B------:R-:W-:-:S04]  /*1a10*/  SHF.L.U32 R3, R8, 0x1f, RZ ;  /* 0x0000001f08037819 */ /* 0x000fc800000006ff */
[----:B------:R-:W1:Y:S02]  /*1a20*/  SYNCS.PHASECHK.TRANS64.TRYWAIT P0, [R0+URZ+0x110], R3 ;  /* 0x00011003000075a7 */ /* 0x000e6400080011ff */
[----:B-1----:R-:W-:Y:S05]  /*1a30*/  @!P0 BRA `(.L_x_24) ;  /* 0x0000007c00b88947 */ /* 0x002fea0003800000 */
.L_x_133:
[----:B------:R2:W-:Y:S01]  /*1a40*/  SYNCS.ARRIVE.TRANS64.A1T0 RZ, [R0+URZ+0x100], RZ ;  /* 0x000100ff00ff79a7 */ /* 0x0005e200081000ff */
[----:B------:R-:W-:-:S05]  /*1a50*/  VIADD R9, R9, 0x1 ;  /* 0x0000000109097836 */ /* 0x000fca0000000000 */
[----:B------:R-:W-:-:S04]  /*1a60*/  ISETP.NE.AND P0, PT, R9, 0x2, PT ;  /* 0x000000020900780c */ /* 0x000fc80003f05270 */
[----:B-1----:R-:W-:Y:S02]  /*1a70*/  SEL R3, RZ, 0x1, P0 ;  /* 0x00000001ff037807 */ /* 0x002fe40000000000 */
[----:B------:R-:W-:Y:S02]  /*1a80*/  SEL R9, R9, RZ, P0 ;  /* 0x000000ff09097207 */ /* 0x000fe40000000000 */
[----:B------:R-:W-:-:S07]  /*1a90*/  LOP3.LUT R8, R8, R3, RZ, 0x3c, !PT ;  /* 0x0000000308087212 */ /* 0x000fce00078e3cff */
.L_x_23:
[----:B------:R-:W-:Y:S01]  /*1aa0*/  ULEA UR4, UR7, UR21, 0x3 ;  /* 0x0000001507047291 */ /* 0x000fe2000f8e18ff */
[----:B--2---:R-:W-:Y:S01]  /*1ab0*/  SHF.L.U32 R0, R12, 0x1f, RZ ;  /* 0x0000001f0c007819 */ /* 0x004fe200000006ff */
[----:B------:R-:W-:Y:S02]  /*1ac0*/  UISETP.GE.U32.AND UP0, UPT, UR49, 0xff, UPT ;  /* 0x000000ff3100788c */ /* 0x000fe4000bf06070 */
[----:B------:R-:W-:Y:S02]  /*1ad0*/  ULEA UR11, UR20, UR50, 0x1 ;  /* 0x00000032140b7291 */ /* 0x000fe4000f8e08ff */
[----:B------:R-:W-:Y:S02]  /*1ae0*/  ULEA UR35, UR16, UR46, 0x6 ;  /* 0x0000002e10237291 */ /* 0x000fe4000f8e30ff */
[----:B------:R-:W-:Y:S01]  /*1af0*/  USHF.L.U32 UR11, UR11, 0x7, URZ ;  /* 0x000000070b0b7899 */ /* 0x000fe200080006ff */
[----:B------:R1:W2:Y:S01]  /*1b00*/  SYNCS.PHASECHK.TRANS64.TRYWAIT P0, [UR4+0x28], R0 ;  /* 0x00002800ff0075a7 */ /* 0x0002a20008001104 */
[----:B------:R-:W-:Y:S01]  /*1b10*/  UMOV UR6, URZ ;  /* 0x000000ff00067c82 */ /* 0x000fe20008000000 */
[----:B------:R-:W-:Y:S09]  /*1b20*/  BRA.U !UP0, `(.L_x_25) ;  /* 0x0000000108c07547 */ /* 0x000ff2000b800000 */
[----:B------:R-:W-:Y:S01]  /*1b30*/  UMOV UR13, URZ ;  /* 0x000000ff000d7c82 */ /* 0x000fe20008000000 */
[----:B------:R-:W-:-:S05]  /*1b40*/  UMOV UR4, UR7 ;  /* 0x0000000700047c82 */ /* 0x000fca0008000000 */
.L_x_31:
[----:B------:R-:W-:Y:S01]  /*1b50*/  ULEA UR33, UR4, UR21, 0x3 ;  /* 0x0000001504217291 */ /* 0x000fe2000f8e18ff */
[----:B--2---:R-:W-:Y:S01]  /*1b60*/  @!P3 MOV R2, 0xa000 ;  /* 0x0000a0000002b802 */ /* 0x004fe20000000f00 */
[----:B--2-4-:R-:W-:Y:S10]  /*1b70*/  @P0 BRA `(.L_x_26) ;  /* 0x00000000000c0947 */ /* 0x014ff40003800000 */
[----:B------:R-:W-:-:S04]  /*1b80*/  SHF.L.U32 R3, R12, 0x1f, RZ ;  /* 0x0000001f0c037819 */ /* 0x000fc800000006ff */
[----:B------:R-:W2:Y:S02]  /*1b90*/  SYNCS.PHASECHK.TRANS64.TRYWAIT P0, [UR33+0x28], R3 ;  /* 0x00002803ff0075a7 */ /* 0x000ea40008001121 */
[----:B--2---:R-:W-:Y:S05]  /*1ba0*/  @!P0 BRA `(.L_x_27) ;  /* 0x0000007c00708947 */ /* 0x004fea0003800000 */
.L_x_26:
[----:B------:R2:W-:Y:S01]  /*1bb0*/  @!P3 SYNCS.ARRIVE.TRANS64 RZ, [UR33], R2 ;  /* 0x00000002ffffb9a7 */ /* 0x0005e20008000021 */
[----:B------:R-:W-:-:S04]  /*1bc0*/  ULOP3.LUT UR5, UR25, 0x2, URZ, 0xfc, !UPT ;  /* 0x0000000219057892 */ /* 0x000fc8000f8efcff */
[----:B------:R-:W-:-:S09]  /*1bd0*/  UISETP.NE.AND UP0, UPT, UR5, 0x2, UPT ;  /* 0x000000020500788c */ /* 0x000fd2000bf05270 */
[----:B------:R-:W-:Y:S05]  /*1be0*/  BRA.U UP0, `(.L_x_28) ;  /* 0x0000000100047547 */ /* 0x000fea000b800000 */
[----:B------:R-:W-:Y:S05]  /*1bf0*/  BPT.TRAP 0x1 ;  /* 0x000000040000795c */ /* 0x000fea0000300000 */
.L_x_28:
[----:B------:R-:W-:Y:S04]  /*1c00*/  BSSY.RECONVERGENT B0, `(.L_x_29) ;  /* 0x0000003000007945 */ /* 0x000fe80003800200 */
[----:B------:R-:W-:Y:S05]  /*1c10*/  @P2 BRA `(.L_x_30) ;  /* 0x0000000000042947 */ /* 0x000fea0003800000 */
[----:B------:R-:W-:Y:S05]  /*1c20*/  BPT.TRAP 0x1 ;  /* 0x000000040000795c */ /* 0x000fea0000300000 */
.L_x_30:
[----:B------:R-:W-:Y:S05]  /*1c30*/  BSYNC.RECONVERGENT B0 ;  /* 0x0000000000007941 */ /* 0x000fea0003800200 */
.L_x_29:
[----:B------:R-:W-:Y:S02]  /*1c40*/  UIADD3 UR5, UPT, UPT, UR4, 0x1, URZ ;  /* 0x0000000104057890 */ /* 0x000fe4000fffe0ff */
[----:B------:R-:W-:Y:S02]  /*1c50*/  ULEA UR32, UR4, UR31, 0xd ;  /* 0x0000001f04207291 */ /* 0x000fe4000f8e68ff */
[----:B------:R-:W-:Y:S02]  /*1c60*/  UISETP.NE.AND UP0, UPT, UR5, 0x5, UPT ;  /* 0x000000050500788c */ /* 0x000fe4000bf05270 */
[----:B------:R-:W-:Y:S02]  /*1c70*/  ULEA UR8, UR4, UR30, 0xf ;  /* 0x0000001e04087291 */ /* 0x000fe4000f8e78ff */
[----:B------:R-:W-:Y:S02]  /*1c80*/  USEL UR6, URZ, 0x1, UP0 ;  /* 0x00000001ff067887 */ /* 0x000fe40008000000 */
[----:B------:R-:W-:-:S02]  /*1c90*/  USEL UR7, UR5, URZ, UP0 ;  /* 0x000000ff05077287 */ /* 0x000fc40008000000 */
[----:B------:R-:W-:Y:S02]  /*1ca0*/  UIADD3 UR4, UP0, UPT, UR28, 0x180, URZ ;  /* 0x000001801c047890 */ /* 0x000fe4000ff1e0ff */
[----:B------:R-:W-:Y:S01]  /*1cb0*/  ULEA UR5, UR7, UR21, 0x3 ;  /* 0x0000001507057291 */ /* 0x000fe2000f8e18ff */
[----:B------:R-:W-:Y:S01]  /*1cc0*/  LOP3.LUT R12, R12, UR6, RZ, 0x3c, !PT ;  /* 0x000000060c0c7c12 */ /* 0x000fe2000f8e3cff */
[----:B------:R-:W-:Y:S02]  /*1cd0*/  USHF.L.U32 UR34, UR13, 0x7, URZ ;  /* 0x000000070d227899 */ /* 0x000fe400080006ff */
[----:B------:R-:W-:Y:S01]  /*1ce0*/  UIADD3 UR13, UPT, UPT, UR13, 0x1, URZ ;  /* 0x000000010d0d7890 */ /* 0x000fe2000fffe0ff */
[----:B-1----:R-:W-:Y:S01]  /*1cf0*/  SHF.L.U32 R0, R12, 0x1f, RZ ;  /* 0x0000001f0c007819 */ /* 0x002fe200000006ff */
[----:B------:R-:W-:Y:S02]  /*1d00*/  UIADD3 UR14, UP1, UPT, UR28, 0x80, URZ ;  /* 0x000000801c0e7890 */ /* 0x000fe4000ff3e0ff */
[----:B------:R-:W-:Y:S01]  /*1d10*/  UIADD3 UR32, UPT, UPT, UR21, 0x6400, UR32 ;  /* 0x0000640015207890 */ /* 0x000fe2000fffe020 */
[----:B------:R3:W4:Y:S01]  /*1d20*/  SYNCS.PHASECHK.TRANS64.TRYWAIT P0, [UR5+0x28], R0 ;  /* 0x00002800ff0075a7 */ /* 0x0007220008001105 */
[----:B------:R-:W-:-:S02]  /*1d30*/  UIADD3.X UR5, UPT, UPT, URZ, UR29, URZ, UP0, !UPT ;  /* 0x0000001dff057290 */ /* 0x000fc400087fe4ff */
[----:B------:R-:W-:Y:S02]  /*1d40*/  UISETP.NE.AND UP0, UPT, UR13, UR24, UPT ;  /* 0x000000180d00728c */ /* 0x000fe4000bf05270 */
[----:B------:R-:W-:Y:S02]  /*1d50*/  UIADD3.X UR15, UPT, UPT, URZ, UR29, URZ, UP1, !UPT ;  /* 0x0000001dff0f7290 */ /* 0x000fe40008ffe4ff */
[----:B------:R-:W-:Y:S02]  /*1d60*/  UPRMT UR16, URZ, 0x5410, UR27 ;  /* 0x00005410ff107896 */ /* 0x000fe4000800001b */
[----:B------:R-:W-:Y:S02]  /*1d70*/  UIADD3 UR8, UPT, UPT, UR21, 0x10400, UR8 ;  /* 0x0001040015087890 */ /* 0x000fe4000fffe008 */
[----:B------:R-:W-:Y:S01]  /*1d80*/  UPRMT UR6, URZ, 0x5410, UR26 ;  /* 0x00005410ff067896 */ /* 0x000fe2000800001a */
[----:B------:R-:W-:Y:S01]  /*1d90*/  UMOV UR18, 0x0 ;  /* 0x0000000000127882 */ /* 0x000fe20000000000 */
[----:B------:R-:W-:Y:S01]  /*1da0*/  UMOV UR19, 0x10000000 ;  /* 0x1000000000137882 */ /* 0x000fe20000000000 */
[----:B------:R-:W-:Y:S01]  /*1db0*/  UMOV UR12, UR36 ;  /* 0x00000024000c7c82 */ /* 0x000fe20008000000 */
[----:B------:R-:W-:Y:S01]  /*1dc0*/  UMOV UR9, UR33 ;  /* 0x0000002100097c82 */ /* 0x000fe20008000000 */
[----:B------:R-:W-:Y:S01]  /*1dd0*/  UMOV UR10, UR34 ;  /* 0x00000022000a7c82 */ /* 0x000fe20008000000 */
[----:B------:R-:W-:Y:S03]  /*1de0*/  UTMALDG.3D.MULTICAST [UR32], [UR14], UR16, desc[UR18] ;  /* 0x000012200e0073b4 */ /* 0x000fe60008011810 */
[----:B------:R1:W-:Y:S02]  /*1df0*/  UTMALDG.3D.MULTICAST [UR8], [UR4], UR6, desc[UR18] ;  /* 0x00001208040073b4 */ /* 0x0003e40008011806 */
[----:B-1----:R-:W-:Y:S01]  /*1e00*/  UMOV UR6, UR24 ;  /* 0x0000001800067c82 */ /* 0x002fe20008000000 */
[----:B------:R-:W-:Y:S01]  /*1e10*/  UMOV UR4, UR7 ;  /* 0x0000000700047c82 */ /* 0x000fe20008000000 */
[----:B---3--:R-:W-:Y:S05]  /*1e20*/  BRA.U UP0, `(.L_x_31) ;  /* 0xfffffffd00487547 */ /* 0x008fea000b83ffff */
.L_x_25:
[----:B------:R-:W-:Y:S01]  /*1e30*/  ULEA UR4, UR7, UR21, 0x3 ;  /* 0x0000001507047291 */ /* 0x000fe2000f8e18ff */
[----:B-1----:R-:W-:Y:S01]  /*1e40*/  SHF.L.U32 R0, R12, 0x1f, RZ ;  /* 0x0000001f0c007819 */ /* 0x002fe200000006ff */
[----:B------:R-:W-:Y:S01]  /*1e50*/  @!P1 SYNCS.ARRIVE.TRANS64.A1T0 RZ, [UR21+0x98], RZ ;  /* 0x000098ffffff99a7 */ /* 0x000fe20008100015 */
[----:B------:R-:W-:-:S06]  /*1e60*/  UISETP.GT.AND UP0, UPT, UR45, UR44, UPT ;  /* 0x0000002c2d00728c */ /* 0x000fcc000bf04270 */
[----:B--2-4-:R1:W2:Y:S03]  /*1e70*/  SYNCS.PHASECHK.TRANS64.TRYWAIT P0, [UR4+0x28], R0 ;  /* 0x00002800ff0075a7 */ /* 0x0142a60008001104 */
[----:B------:R-:W-:Y:S05]  /*1e80*/  BRA.U !UP0, `(.L_x_32) ;  /* 0x0000000108bc7547 */ /* 0x000fea000b800000 */
[----:B------:R-:W-:Y:S01]  /*1e90*/  UIADD3 UR13, UPT, UPT, UR47, UR6, URZ ;  /* 0x000000062f0d7290 */ /* 0x000fe2000fffe0ff */
[----:B------:R-:W-:-:S11]  /*1ea0*/  UMOV UR4, UR7 ;  /* 0x0000000700047c82 */ /* 0x000fd60008000000 */
.L_x_38:
[----:B------:R-:W-:Y:S01]  /*1eb0*/  ULEA UR17, UR4, UR21, 0x3 ;  /* 0x0000001504117291 */ /* 0x000fe2000f8e18ff */
[----:B--2---:R-:W-:Y:S01]  /*1ec0*/  @!P3 MOV R2, 0xa000 ;  /* 0x0000a0000002b802 */ /* 0x004fe20000000f00 */
[----:B--2-4-:R-:W-:Y:S10]  /*1ed0*/  @P0 BRA `(.L_x_33) ;  /* 0x00000000000c0947 */ /* 0x014ff40003800000 */
[----:B------:R-:W-:-:S04]  /*1ee0*/  SHF.L.U32 R3, R12, 0x1f, RZ ;  /* 0x0000001f0c037819 */ /* 0x000fc800000006ff */
[----:B------:R-:W2:Y:S02]  /*1ef0*/  SYNCS.PHASECHK.TRANS64.TRYWAIT P0, [UR17+0x28], R3 ;  /* 0x00002803ff0075a7 */ /* 0x000ea40008001111 */
[----:B--2---:R-:W-:Y:S05]  /*1f00*/  @!P0 BRA `(.L_x_34) ;  /* 0x0000007800b08947 */ /* 0x004fea0003800000 */
.L_x_33:
[----:B------:R2:W-:Y:S01]  /*1f10*/  @!P3 SYNCS.ARRIVE.TRANS64 RZ, [UR17], R2 ;  /* 0x00000002ffffb9a7 */ /* 0x0005e20008000011 */
[----:B------:R-:W-:-:S04]  /*1f20*/  ULOP3.LUT UR5, UR25, 0x2, URZ, 0xfc, !UPT ;  /* 0x0000000219057892 */ /* 0x000fc8000f8efcff */
[----:B------:R-:W-:-:S09]  /*1f30*/  UISETP.NE.AND UP0, UPT, UR5, 0x2, UPT ;  /* 0x000000020500788c */ /* 0x000fd2000bf05270 */
[----:B------:R-:W-:Y:S05]  /*1f40*/  BRA.U UP0, `(.L_x_35) ;  /* 0x0000000100047547 */ /* 0x000fea000b800000 */
[----:B------:R-:W-:Y:S05]  /*1f50*/  BPT.TRAP 0x1 ;  /* 0x000000040000795c */ /* 0x000fea0000300000 */
.L_x_35:
[----:B------:R-:W-:Y:S04]  /*1f60*/  BSSY.RECONVERGENT B0, `(.L_x_36) ;  /* 0x0000003000007945 */ /* 0x000fe80003800200 */
[----:B------:R-:W-:Y:S05]  /*1f70*/  @P2 BRA `(.L_x_37) ;  /* 0x0000000000042947 */ /* 0x000fea0003800000 */
[----:B------:R-:W-:Y:S05]  /*1f80*/  BPT.TRAP 0x1 ;  /* 0x000000040000795c */ /* 0x000fea0000300000 */
.L_x_37:
[----:B------:R-:W-:Y:S05]  /*1f90*/  BSYNC.RECONVERGENT B0 ;  /* 0x0000000000007941 */ /* 0x000fea0003800200 */
.L_x_36:
[----:B------:R-:W-:Y:S02]  /*1fa0*/  UIADD3 UR5, UPT, UPT, UR4, 0x1, URZ ;  /* 0x0000000104057890 */ /* 0x000fe4000fffe0ff */
[----:B------:R-:W-:Y:S02]  /*1fb0*/  UIADD3 UR14, UP1, UPT, UR28, 0x80, URZ ;  /* 0x000000801c0e7890 */ /* 0x000fe4000ff3e0ff */
[----:B------:R-:W-:Y:S02]  /*1fc0*/  UISETP.NE.AND UP0, UPT, UR5, 0x5, UPT ;  /* 0x000000050500788c */ /* 0x000fe4000bf05270 */
[----:B------:R-:W-:Y:S02]  /*1fd0*/  ULEA UR16, UR4, UR38, 0xd ;  /* 0x0000002604107291 */ /* 0x000fe4000f8e68ff */
[----:B------:R-:W-:Y:S02]  /*1fe0*/  USEL UR8, URZ, 0x1, UP0 ;  /* 0x00000001ff087887 */ /* 0x000fe40008000000 */
[----:B------:R-:W-:-:S02]  /*1ff0*/  USEL UR7, UR5, URZ, UP0 ;  /* 0x000000ff05077287 */ /* 0x000fc40008000000 */
[----:B------:R-:W-:Y:S02]  /*2000*/  UIADD3 UR22, UP0, UPT, UR28, 0x180, URZ ;  /* 0x000001801c167890 */ /* 0x000fe4000ff1e0ff */
[----:B------:R-:W-:Y:S01]  /*2010*/  ULEA UR5, UR7, UR21, 0x3 ;  /* 0x0000001507057291 */ /* 0x000fe2000f8e18ff */
[----:B------:R-:W-:Y:S01]  /*2020*/  LOP3.LUT R12, R12, UR8, RZ, 0x3c, !PT ;  /* 0x000000080c0c7c12 */ /* 0x000fe2000f8e3cff */
[----:B------:R-:W-:Y:S02]  /*2030*/  ULEA UR8, UR4, UR37, 0xf ;  /* 0x0000002504087291 */ /* 0x000fe4000f8e78ff */
[----:B------:R-:W-:Y:S01]  /*2040*/  USHF.L.U32 UR18, UR6, 0x7, URZ ;  /* 0x0000000706127899 */ /* 0x000fe200080006ff */
[----:B-1----:R-:W-:Y:S01]  /*2050*/  SHF.L.U32 R0, R12, 0x1f, RZ ;  /* 0x0000001f0c007819 */ /* 0x002fe200000006ff */
[----:B------:R-:W-:Y:S02]  /*2060*/  UPRMT UR4, URZ, 0x5410, UR27 ;  /* 0x00005410ff047896 */ /* 0x000fe4000800001b */
[----:B------:R-:W-:Y:S01]  /*2070*/  UIADD3.X UR15, UPT, UPT, URZ, UR29, URZ, UP1, !UPT ;  /* 0x0000001dff0f7290 */ /* 0x000fe20008ffe4ff */
[----:B------:R3:W4:Y:S01]  /*2080*/  SYNCS.PHASECHK.TRANS64.TRYWAIT P0, [UR5+0x28], R0 ;  /* 0x00002800ff0075a7 */ /* 0x0007220008001105 */
[----:B------:R-:W-:-:S02]  /*2090*/  UPRMT UR5, URZ, 0x5410, UR26 ;  /* 0x00005410ff057896 */ /* 0x000fc4000800001a */
[----:B------:R-:W-:Y:S01]  /*20a0*/  UIADD3.X UR23, UPT, UPT, URZ, UR29, URZ, UP0, !UPT ;  /* 0x0000001dff177290 */ /* 0x000fe200087fe4ff */
[----:B------:R-:W-:Y:S01]  /*20b0*/  UMOV UR32, 0x0 ;  /* 0x0000000000207882 */ /* 0x000fe20000000000 */
[----:B------:R-:W-:Y:S01]  /*20c0*/  UMOV UR33, 0x10000000 ;  /* 0x1000000000217882 */ /* 0x000fe20000000000 */
[----:B------:R-:W-:Y:S01]  /*20d0*/  UMOV UR19, UR35 ;  /* 0x0000002300137c82 */ /* 0x000fe20008000000 */
[----:B------:R-:W-:Y:S01]  /*20e0*/  UMOV UR20, UR36 ;  /* 0x0000002400147c82 */ /* 0x000fe20008000000 */
[----:B------:R-:W-:Y:S01]  /*20f0*/  UMOV UR12, UR36 ;  /* 0x00000024000c7c82 */ /* 0x000fe20008000000 */
[----:B------:R-:W-:Y:S01]  /*2100*/  UMOV UR9, UR17 ;  /* 0x0000001100097c82 */ /* 0x000fe20008000000 */
[----:B------:R-:W-:Y:S01]  /*2110*/  UMOV UR10, UR18 ;  /* 0x00000012000a7c82 */ /* 0x000fe20008000000 */
[----:B------:R1:W-:Y:S01]  /*2120*/  UTMALDG.3D.MULTICAST [UR16], [UR14], UR4, desc[UR32] ;  /* 0x000020100e0073b4 */ /* 0x0003e20008011804 */
[----:B------:R-:W-:-:S04]  /*2130*/  UIADD3 UR6, UPT, UPT, UR6, 0x1, URZ ;  /* 0x0000000106067890 */ /* 0x000fc8000fffe0ff */
[----:B------:R-:W-:Y:S01]  /*2140*/  UISETP.NE.AND UP0, UPT, UR6, UR13, UPT ;  /* 0x0000000d0600728c */ /* 0x000fe2000bf05270 */
[----:B------:R3:W-:Y:S01]  /*2150*/  UTMALDG.3D.MULTICAST [UR8], [UR22], UR5, desc[UR32] ;  /* 0x00002008160073b4 */ /* 0x0007e20008011805 */
[----:B-1----:R-:W-:-:S07]  /*2160*/  UMOV UR4, UR7 ;  /* 0x0000000700047c82 */ /* 0x002fce0008000000 */
[----:B---3--:R-:W-:Y:S05]  /*2170*/  BRA.U UP0, `(.L_x_38) ;  /* 0xfffffffd004c7547 */ /* 0x008fea000b83ffff */
.L_x_32:
[C---:B------:R-:W-:Y:S01]  /*2180*/  LEA R3, R11.reuse, UR21, 0x3 ;  /* 0x000000150b037c11 */ /* 0x040fe2000f8e18ff */
[----:B------:R-:W-:Y:S01]  /*2190*/  NOP ;  /* 0x0000000000007918 */ /* 0x000fe20000000000 */
[----:B-1----:R-:W-:Y:S02]  /*21a0*/  SHF.L.U32 R0, R10, 0x1f, RZ ;  /* 0x0000001f0a007819 */ /* 0x002fe400000006ff */
[----:B------:R-:W-:Y:S02]  /*21b0*/  LEA R5, R11, UR21, 0x4 ;  /* 0x000000150b057c11 */ /* 0x000fe4000f8e20ff */
[----:B--2-4-:R-:W1:Y:S02]  /*21c0*/  SYNCS.PHASECHK.TRANS64.TRYWAIT P0, [R3+URZ+0xa0], R0 ;  /* 0x0000a000030075a7 */ /* 0x014e6400080011ff */
[----:B-1----:R-:W-:Y:S05]  /*21d0*/  @!P0 BRA `(.L_x_39) ;  /* 0x0000007800148947 */ /* 0x002fea0003800000 */
.L_x_136:
[----:B------:R-:W2:Y:S01]  /*21e0*/  LDS.128 R4, [R5+0x130] ;  /* 0x0001300005047984 */ /* 0x000ea20000000c00 */
[----:B------:R-:W-:Y:S01]  /*21f0*/  UISETP.GE.AND UP0, UPT, UR42, 0x1, UPT ;  /* 0x000000012a00788c */ /* 0x000fe2000bf06270 */
[----:B------:R-:W-:Y:S01]  /*2200*/  @!PT LDS RZ, [RZ] ;  /* 0x00000000fffff984 */ /* 0x000fe20000000800 */
[----:B------:R-:W-:Y:S01]  /*2210*/  @!PT LDS RZ, [RZ] ;  /* 0x00000000fffff984 */ /* 0x000fe20000000800 */
[----:B------:R-:W-:Y:S01]  /*2220*/  @!PT LDS RZ, [RZ] ;  /* 0x00000000fffff984 */ /* 0x000fe20000000800 */
[----:B------:R-:W-:Y:S01]  /*2230*/  @!PT LDS RZ, [RZ] ;  /* 0x00000000fffff984 */ /* 0x000fe20000000800 */
[----:B------:R3:W-:Y:S06]  /*2240*/  MEMBAR.ALL.CTA ;  /* 0x0000000000007992 */ /* 0x0007ec0000008000 */
[----:B---3--:R-:W3:Y:S01]  /*2250*/  FENCE.VIEW.ASYNC.S ;  /* 0x00000000000073c6 */ /* 0x008ee20000000000 */
[----:B--2---:R-:W-:-:S13]  /*2260*/  LOP3.LUT P0, RZ, R6, 0x1, RZ, 0xc0, !PT ;  /* 0x0000000106ff7812 */ /* 0x004fda000780c0ff */
[----:B---3--:R-:W-:Y:S01]  /*2270*/  VOTEU.ANY UP1, P0 ;  /* 0x0000000000ff7886 */ /* 0x008fe20000020100 */
[----:B------:R-:W-:-:S13]  /*2280*/  PLOP3.LUT P0, PT, PT, PT, UP1, 0x80, 0x8 ;  /* 0x000000000008781c */ /* 0x000fda0003f0f018 */
[----:B-1----:R-:W-:Y:S02]  /*2290*/  @P0 LOP3.LUT R0, R5, 0xffff, RZ, 0xc0, !PT ;  /* 0x0000ffff05000812 */ /* 0x002fe400078ec0ff */
[----:B------:R-:W-:Y:S02]  /*22a0*/  @P0 MOV R2, R4 ;  /* 0x0000000400020202 */ /* 0x000fe40000000f00 */
[----:B------:R-:W-:Y:S01]  /*22b0*/  @P0 R2UR UR5, R0 ;  /* 0x00000000000502ca */ /* 0x000fe200000e0000 */
[----:B------:R-:W-:Y:S01]  /*22c0*/  VIADD R0, R3, 0xb0 ;  /* 0x000000b003007836 */ /* 0x000fe20000000000 */
[----:B------:R-:W-:Y:S02]  /*22d0*/  @P0 SHF.R.U32.HI R4, RZ, 0x10, R5 ;  /* 0x00000010ff040819 */ /* 0x000fe40000011605 */
[----:B------:R-:W-:Y:S02]  /*22e0*/  @P0 R2UR UR6, R2 ;  /* 0x00000000020602ca */ /* 0x000fe400000e0000 */
[----:B------:R-:W-:-:S02]  /*22f0*/  PRMT R0, RZ, 0x654, R0 ;  /* 0x00000654ff007816 */ /* 0x000fc40000000000 */
[----:B------:R-:W-:Y:S02]  /*2300*/  @P0 R2UR UR4, R4 ;  /* 0x00000000040402ca */ /* 0x000fe400000e0000 */
[----:B------:R1:W-:Y:S03]  /*2310*/  SYNCS.ARRIVE.TRANS64.RED.A1T0 RZ, [R0+URZ], RZ ;  /* 0x000000ff00ff79a7 */ /* 0x0003e600081004ff */
[----:B------:R-:W-:-:S04]  /*2320*/  @UP1 UMOV UR39, UR5 ;  /* 0x0000000500271c82 */ /* 0x000fc80008000000 */
[----:B------:R-:W-:-:S04]  /*2330*/  @UP1 UMOV UR40, UR6 ;  /* 0x0000000600281c82 */ /* 0x000fc80008000000 */
[----:B------:R-:W-:Y:S01]  /*2340*/  @UP1 UMOV UR36, UR4 ;  /* 0x0000000400241c82 */ /* 0x000fe20008000000 */
[----:B------:R-:W-:Y:S05]  /*2350*/  BRA.U !UP0, `(.L_x_40) ;  /* 0x0000000108d47547 */ /* 0x000fea000b800000 */
[----:B------:R-:W2:Y:S01]  /*2360*/  LDCU.128 UR12, c[0x0][0xb10] ;  /* 0x00016200ff0c77ac */ /* 0x000ea20008000c00 */
[----:B------:R-:W3:Y:S01]  /*2370*/  LDCU UR22, c[0x0][0xb20] ;  /* 0x00016400ff1677ac */ /* 0x000ee20008000800 */
[----:B------:R-:W4:Y:S01]  /*2380*/  LDCU UR20, c[0x0][0xb0c] ;  /* 0x00016180ff1477ac */ /* 0x000f220008000800 */
[----:B------:R-:W1:Y:S01]  /*2390*/  LDCU.64 UR8, c[0x0][0xb28] ;  /* 0x00016500ff0877ac */ /* 0x000e620008000a00 */
[----:B------:R-:W-:Y:S02]  /*23a0*/  UISETP.NE.AND UP3, UPT, UR42, 0x1, UPT ;  /* 0x000000012a00788c */ /* 0x000fe4000bf65270 */
[----:B--2---:R-:W-:Y:S02]  /*23b0*/  UIMAD.WIDE.U32 UR10, UR41, UR15, URZ ;  /* 0x0000000f290a72a5 */ /* 0x004fe4000f8e00ff */
[----:B------:R-:W-:Y:S02]  /*23c0*/  UIMAD.WIDE.U32 UR4, UR43, UR12, URZ ;  /* 0x0000000c2b0472a5 */ /* 0x000fe4000f8e00ff */
[----:B------:R-:W-:-:S02]  /*23d0*/  UISETP.NE.AND UP0, UPT, UR14, 0x1, UPT ;  /* 0x000000010e00788c */ /* 0x000fc4000bf05270 */
[----:B------:R-:W-:Y:S01]  /*23e0*/  UIMAD.WIDE.U32 UR18, UR39, UR15, URZ ;  /* 0x0000000f271272a5 */ /* 0x000fe2000f8e00ff */
[----:B------:R-:W-:Y:S02]  /*23f0*/  UMOV UR10, UR11 ;  /* 0x0000000b000a7c82 */ /* 0x000fe40008000000 */
[----:B------:R-:W-:Y:S01]  /*2400*/  UMOV UR4, UR5 ;  /* 0x0000000500047c82 */ /* 0x000fe20008000000 */
[----:B---3--:R-:W-:Y:S02]  /*2410*/  USHF.R.U32.HI UR10, URZ, UR22, UR10 ;  /* 0x00000016ff0a7299 */ /* 0x008fe4000801160a */
[----:B----4-:R-:W-:Y:S02]  /*2420*/  UISETP.NE.AND UP2, UPT, UR20, 0x1, UPT ;  /* 0x000000011400788c */ /* 0x010fe4000bf45270 */
[----:B------:R-:W-:Y:S02]  /*2430*/  USHF.R.U32.HI UR4, URZ, UR13, UR4 ;  /* 0x0000000dff047299 */ /* 0x000fe40008011604 */
[----:B------:R-:W-:-:S02]  /*2440*/  USEL UR5, UR41, UR10, !UP0 ;  /* 0x0000000a29057287 */ /* 0x000fc4000c000000 */
[----:B------:R-:W-:Y:S02]  /*2450*/  USEL UR6, UR43, UR4, !UP2 ;  /* 0x000000042b067287 */ /* 0x000fe4000d000000 */
[----:B-1----:R-:W-:Y:S01]  /*2460*/  UIMAD.WIDE.U32 UR10, UR5, UR8, URZ ;  /* 0x00000008050a72a5 */ /* 0x002fe2000f8e00ff */
[----:B------:R-:W-:Y:S01]  /*2470*/  UMOV UR4, UR19 ;  /* 0x0000001300047c82 */ /* 0x000fe20008000000 */
[----:B------:R-:W-:Y:S02]  /*2480*/  UIMAD.WIDE.U32 UR16, UR40, UR12, URZ ;  /* 0x0000000c281072a5 */ /* 0x000fe4000f8e00ff */
[----:B------:R-:W-:-:S03]  /*2490*/  UIMAD.WIDE.U32 UR18, UR6, UR8, URZ ;  /* 0x00000008061272a5 */ /* 0x000fc6000f8e00ff */
[----:B------:R-:W-:Y:S01]  /*24a0*/  UMOV UR10, UR11 ;  /* 0x0000000b000a7c82 */ /* 0x000fe20008000000 */
[----:B------:R-:W-:Y:S02]  /*24b0*/  USHF.R.U32.HI UR4, URZ, UR22, UR4 ;  /* 0x00000016ff047299 */ /* 0x000fe40008011604 */
[----:B------:R-:W-:Y:S01]  /*24c0*/  @UP3 USHF.R.U32.HI UR5, URZ, UR9, UR10 ;  /* 0x00000009ff053299 */ /* 0x000fe2000801160a */
[----:B------:R-:W-:Y:S01]  /*24d0*/  UMOV UR16, UR17 ;  /* 0x0000001100107c82 */ /* 0x000fe20008000000 */
[----:B------:R-:W-:Y:S01]  /*24e0*/  UMOV UR18, UR19 ;  /* 0x0000001300127c82 */ /* 0x000fe20008000000 */
[----:B------:R-:W-:Y:S02]  /*24f0*/  USHF.R.U32.HI UR13, URZ, UR13, UR16 ;  /* 0x0000000dff0d7299 */ /* 0x000fe40008011610 */
[----:B------:R-:W-:Y:S02]  /*2500*/  USEL UR4, UR39, UR4, !UP0 ;  /* 0x0000000427047287 */ /* 0x000fe4000c000000 */
[----:B------:R-:W-:-:S02]  /*2510*/  @UP3 USHF.R.U32.HI UR6, URZ, UR9, UR18 ;  /* 0x00000009ff063299 */ /* 0x000fc40008011612 */
[----:B------:R-:W-:Y:S02]  /*2520*/  UIMAD UR10, UR42, UR5, URZ ;  /* 0x000000052a0a72a4 */ /* 0x000fe4000f8e02ff */
[----:B------:R-:W-:Y:S02]  /*2530*/  USEL UR5, UR40, UR13, !UP2 ;  /* 0x0000000d28057287 */ /* 0x000fe4000d000000 */
[----:B------:R-:W-:Y:S02]  /*2540*/  UIMAD UR12, UR42, UR6, URZ ;  /* 0x000000062a0c72a4 */ /* 0x000fe4000f8e02ff */
[----:B------:R-:W-:Y:S02]  /*2550*/  UISETP.GE.AND UP0, UPT, UR4, UR10, UPT ;  /* 0x0000000a0400728c */ /* 0x000fe4000bf06270 */
[----:B------:R-:W-:Y:S02]  /*2560*/  UIMAD.WIDE.U32 UR10, UR4, UR8, URZ ;  /* 0x00000008040a72a5 */ /* 0x000fe4000f8e00ff */
[----:B------:R-:W-:-:S02]  /*2570*/  UISETP.GE.OR UP0, UPT, UR5, UR12, UP0 ;  /* 0x0000000c0500728c */ /* 0x000fc40008706670 */
        /* <DEDUP_REMOVED lines=19> */
.L_x_40:
[----:B------:R-:W2:Y:S02]  /*26b0*/  LDCU UR4, c[0x0][0xb30] ;  /* 0x00016600ff0477ac */ /* 0x000ea40008000800 */
[----:B--2---:R-:W-:-:S09]  /*26c0*/  UISETP.NE.AND UP0, UPT, UR4, 0x1, UPT ;  /* 0x000000010400788c */ /* 0x004fd2000bf05270 */
[----:B------:R-:W-:Y:S05]  /*26d0*/  BRA.U UP0, `(.L_x_41) ;  /* 0x0000000100447547 */ /* 0x000fea000b800000 */
        /* <DEDUP_REMOVED lines=17> */
.L_x_41:
[----:B------:R-:W-:Y:S01]  /*27f0*/  VIADD R11, R11, 0x1 ;  /* 0x000000010b0b7836 */ /* 0x000fe20000000000 */
[----:B------:R-:W-:Y:S01]  /*2800*/  R2UR UR4, R87 ;  /* 0x00000000570472ca */ /* 0x000fe200000e0000 */
[----:B------:R-:W-:Y:S01]  /*2810*/  UIADD3 UR16, UPT, UPT, UR40, UR59, URZ ;  /* 0x0000003b28107290 */ /* 0x000fe2000fffe0ff */
[----:B------:R-:W-:Y:S02]  /*2820*/  PLOP3.LUT P1, PT, PT, PT, PT, 0x80, 0x8 ;  /* 0x000000000008781c */ /* 0x000fe40003f2f070 */
[----:B------:R-:W-:-:S04]  /*2830*/  ISETP.NE.AND P0, PT, R11, 0x2, PT ;  /* 0x000000020b00780c */ /* 0x000fc80003f05270 */
[----:B------:R-:W-:Y:S02]  /*2840*/  SEL R3, RZ, 0x1, P0 ;  /* 0x00000001ff037807 */ /* 0x000fe40000000000 */
[----:B------:R-:W-:Y:S02]  /*2850*/  SEL R11, R11, RZ, P0 ;  /* 0x000000ff0b0b7207 */ /* 0x000fe40000000000 */
[----:B------:R-:W-:Y:S01]  /*2860*/  LOP3.LUT R10, R10, R3, RZ, 0x3c, !PT ;  /* 0x000000030a0a7212 */ /* 0x000fe200078e3cff */
[----:B------:R-:W-:Y:S01]  /*2870*/  UIADD3 UR20, UPT, UPT, UR39, UR4, URZ ;  /* 0x0000000427147290 */ /* 0x000fe2000fffe0ff */
[----:B------:R-:W-:Y:S11]  /*2880*/  BRA.U UP1, `(.L_x_42) ;  /* 0xfffffff101507547 */ /* 0x000ff6000b83ffff */
[----:B------:R-:W-:Y:S01]  /*2890*/  UIADD3 UR21, UPT, UPT, UR21, 0x28, URZ ;  /* 0x0000002815157890 */ /* 0x000fe2000fffe0ff */
[----:B------:R-:W-:-:S03]  /*28a0*/  SHF.L.U32 R3, R12, 0x1f, RZ ;  /* 0x0000001f0c037819 */ /* 0x000fc600000006ff */
[----:B------:R-:W-:-:S09]  /*28b0*/  ULEA UR4, UR7, UR21, 0x3 ;  /* 0x0000001507047291 */ /* 0x000fd2000f8e18ff */
[----:B------:R-:W2:Y:S02]  /*28c0*/  SYNCS.PHASECHK.TRANS64.TRYWAIT P0, [UR4], R3 ;  /* 0x00000003ff0075a7 */ /* 0x000ea40008001104 */
[----:B--2---:R-:W-:Y:S05]  /*28d0*/  @!P0 BRA `(.L_x_43) ;  /* 0x0000007000688947 */ /* 0x004fea0003800000 */
.L_x_138:
[----:B------:R-:W-:-:S04]  /*28e0*/  UIADD3 UR4, UPT, UPT, UR7, 0x1, URZ ;  /* 0x0000000107047890 */ /* 0x000fc8000fffe0ff */
[----:B------:R-:W-:-:S04]  /*28f0*/  UISETP.NE.AND UP0, UPT, UR4, 0x5, UPT ;  /* 0x000000050400788c */ /* 0x000fc8000bf05270 */
[----:B------:R-:W-:Y:S02]  /*2900*/  USEL UR6, URZ, 0x1, UP0 ;  /* 0x00000001ff067887 */ /* 0x000fe40008000000 */
[----:B------:R-:W-:-:S04]  /*2910*/  USEL UR4, UR4, URZ, UP0 ;  /* 0x000000ff04047287 */ /* 0x000fc80008000000 */
[----:B------:R-:W-:Y:S01]  /*2920*/  ULEA UR5, UR4, UR21, 0x3 ;  /* 0x0000001504057291 */ /* 0x000fe2000f8e18ff */
[----:B------:R-:W-:-:S04]  /*2930*/  LOP3.LUT R2, R12, UR6, RZ, 0x3c, !PT ;  /* 0x000000060c027c12 */ /* 0x000fc8000f8e3cff */
[----:B-1----:R-:W-:-:S04]  /*2940*/  SHF.L.U32 R3, R2, 0x1f, RZ ;  /* 0x0000001f02037819 */ /* 0x002fc800000006ff */
[----:B------:R-:W1:Y:S02]  /*2950*/  SYNCS.PHASECHK.TRANS64.TRYWAIT P0, [UR5], R3 ;  /* 0x00000003ff0075a7 */ /* 0x000e640008001105 */
[----:B-1----:R-:W-:Y:S05]  /*2960*/  @!P0 BRA `(.L_x_44) ;  /* 0x00000070005c8947 */ /* 0x002fea0003800000 */
.L_x_140:
        /* <DEDUP_REMOVED lines=9> */
.L_x_142:
        /* <DEDUP_REMOVED lines=9> */
.L_x_144:
[----:B------:R-:W-:-:S04]  /*2a90*/  UIADD3 UR4, UPT, UPT, UR4, 0x1, URZ ;  /* 0x0000000104047890 */ /* 0x000fc8000fffe0ff */
[----:B------:R-:W-:-:S04]  /*2aa0*/  UISETP.NE.AND UP0, UPT, UR4, 0x5, UPT ;  /* 0x000000050400788c */ /* 0x000fc8000bf05270 */
[----:B------:R-:W-:Y:S02]  /*2ab0*/  USEL UR5, URZ, 0x1, UP0 ;  /* 0x00000001ff057887 */ /* 0x000fe40008000000 */
[----:B------:R-:W-:-:S04]  /*2ac0*/  USEL UR4, UR4, URZ, UP0 ;  /* 0x000000ff04047287 */ /* 0x000fc80008000000 */
[----:B------:R-:W-:Y:S01]  /*2ad0*/  ULEA UR4, UR4, UR21, 0x3 ;  /* 0x0000001504047291 */ /* 0x000fe2000f8e18ff */
[----:B-1----:R-:W-:-:S04]  /*2ae0*/  LOP3.LUT R3, R2, UR5, RZ, 0x3c, !PT ;  /* 0x0000000502037c12 */ /* 0x002fc8000f8e3cff */
[----:B------:R-:W-:Y:S01]  /*2af0*/  SHF.L.U32 R3, R3, 0x1f, RZ ;  /* 0x0000001f03037819 */ /* 0x000fe200000006ff */
[----:B------:R-:W-:-:S07]  /*2b00*/  IMAD.U32 R0, RZ, RZ, UR4 ;  /* 0x00000004ff007e24 */ /* 0x000fce000f8e00ff */
.L_x_47:
[----:B-1----:R1:W2:Y:S02]  /*2b10*/  SYNCS.PHASECHK.TRANS64.TRYWAIT P0, [R0+URZ], R3 ;  /* 0x00000003000075a7 */ /* 0x0022a400080011ff */
[----:B--2---:R-:W-:Y:S05]  /*2b20*/  @!P0 NANOSLEEP.SYNCS 0x989680 ;  /* 0x009896800000895d */ /* 0x004fea0003900000 */
[----:B------:R-:W2:Y:S02]  /*2b30*/  @!P0 SYNCS.PHASECHK.TRANS64 P0, [R0+URZ], R3 ;  /* 0x00000003000085a7 */ /* 0x000ea400080010ff */
[----:B--2---:R-:W-:Y:S05]  /*2b40*/  @P0 EXIT ;  /* 0x000000000000094d */ /* 0x004fea0003800000 */
[----:B------:R-:W-:Y:S05]  /*2b50*/  BRA `(.L_x_47) ;  /* 0xfffffffc00ec7947 */ /* 0x000fea000383ffff */
.L_x_22:
[----:B------:R-:W2:Y:S02]  /*2b60*/  S2UR UR4, SR_CgaCtaId ;  /* 0x00000000000479c3 */ /* 0x000ea40000008800 */
[----:B--2---:R-:W-:-:S04]  /*2b70*/  UISETP.NE.AND UP0, UPT, UR4, URZ, UPT ;  /* 0x000000ff0400728c */ /* 0x004fc8000bf05270 */
[----:B------:R-:W-:-:S09]  /*2b80*/  UISETP.NE.OR UP0, UPT, UR17, 0x1, UP0 ;  /* 0x000000011100788c */ /* 0x000fd20008705670 */
[----:B------:R-:W-:Y:S05]  /*2b90*/  BRA.U UP0, `(.L_x_48) ;  /* 0x00000005004c7547 */ /* 0x000fea000b800000 */
[----:B------:R-:W2:Y:S01]  /*2ba0*/  S2UR UR5, SR_CgaCtaId ;  /* 0x00000000000579c3 */ /* 0x000ea20000008800 */
[----:B------:R-:W-:Y:S01]  /*2bb0*/  UMOV UR4, 0x400 ;  /* 0x0000040000047882 */ /* 0x000fe20000000000 */
[----:B------:R-:W-:Y:S01]  /*2bc0*/  ISETP.GE.U32.AND P2, PT, R0, 0x4, PT ;  /* 0x000000040000780c */ /* 0x000fe20003f46070 */
[----:B------:R-:W-:Y:S01]  /*2bd0*/  IMAD.MOV.U32 R12, RZ, RZ, 0x1 ;  /* 0x00000001ff0c7424 */ /* 0x000fe200078e00ff */
[----:B------:R-:W-:Y:S02]  /*2be0*/  CS2R R10, SRZ ;  /* 0x00000000000a7805 */ /* 0x000fe4000001ff00 */
[----:B------:R-:W-:Y:S01]  /*2bf0*/  CS2R R8, SRZ ;  /* 0x0000000000087805 */ /* 0x000fe2000001ff00 */
[----:B--2---:R-:W-:-:S03]  /*2c00*/  ULEA UR6, UR5, UR4, 0x18 ;  /* 0x0000000405067291 */ /* 0x004fc6000f8ec0ff */
[----:B------:R-:W-:-:S09]  /*2c10*/  UMOV UR5, URZ ;  /* 0x000000ff00057c82 */ /* 0x000fd20008000000 */
.L_x_52:
[----:B------:R-:W-:Y:S02]  /*2c20*/  LEA R2, R8, UR6, 0x3 ;  /* 0x0000000608027c11 */ /* 0x000fe4000f8e18ff */
[----:B------:R-:W-:-:S03]  /*2c30*/  SHF.L.U32 R5, R9, 0x1f, RZ ;  /* 0x0000001f09057819 */ /* 0x000fc600000006ff */
[----:B------:R-:W-:Y:S01]  /*2c40*/  VIADD R4, R2, 0x110 ;  /* 0x0000011002047836 */ /* 0x000fe20000000000 */
[----:B------:R-:W2:Y:S02]  /*2c50*/  SYNCS.PHASECHK.TRANS64.TRYWAIT P0, [R2+URZ+0x100], R5 ;  /* 0x00010005020075a7 */ /* 0x000ea400080011ff */
[----:B--2---:R-:W-:Y:S05]  /*2c60*/  @!P0 BRA `(.L_x_49) ;  /* 0x0000006c00e48947 */ /* 0x004fea0003800000 */
.L_x_145:
[----:B------:R-:W-:Y:S01]  /*2c70*/  ULEA UR4, UR5, UR6, 0x3 ;  /* 0x0000000605047291 */ /* 0x000fe2000f8e18ff */
[----:B------:R-:W-:Y:S02]  /*2c80*/  PRMT R4, RZ, 0x654, R4 ;  /* 0x00000654ff047816 */ /* 0x000fe40000000004 */
[----:B--2---:R-:W-:Y:S01]  /*2c90*/  SHF.L.U32 R5, R12, 0x1f, RZ ;  /* 0x0000001f0c057819 */ /* 0x004fe200000006ff */
[----:B------:R-:W-:Y:S01]  /*2ca0*/  UIADD3 UR7, UPT, UPT, UR4, 0xa0, URZ ;  /* 0x000000a004077890 */ /* 0x000fe2000fffe0ff */
[----:B------:R2:W-:Y:S05]  /*2cb0*/  SYNCS.ARRIVE.TRANS64.RED.A1T0 RZ, [R4+URZ], RZ ;  /* 0x000000ff04ff79a7 */ /* 0x0005ea00081004ff */
[----:B------:R-:W-:Y:S01]  /*2cc0*/  IMAD.U32 R7, RZ, RZ, UR7 ;  /* 0x00000007ff077e24 */ /* 0x000fe2000f8e00ff */
[----:B------:R-:W3:Y:S04]  /*2cd0*/  SYNCS.PHASECHK.TRANS64.TRYWAIT P0, [UR4+0xb0], R5 ;  /* 0x0000b005ff0075a7 */ /* 0x000ee80008001104 */
[----:B------:R-:W-:Y:S01]  /*2ce0*/  PRMT R6, R0, 0x654, R7 ;  /* 0x0000065400067816 */ /* 0x000fe20000000007 */
[----:B--2---:R-:W-:Y:S01]  /*2cf0*/  @!P2 IMAD.MOV.U32 R4, RZ, RZ, 0x10 ;  /* 0x00000010ff04a424 */ /* 0x004fe200078e00ff */
[----:B---3--:R-:W-:Y:S06]  /*2d00*/  @!P0 BRA `(.L_x_50) ;  /* 0x0000006c00d08947 */ /* 0x008fec0003800000 */
.L_x_147:
[----:B------:R-:W-:Y:S01]  /*2d10*/  ULEA UR8, UR5, UR6, 0x4 ;  /* 0x0000000605087291 */ /* 0x000fe2000f8e20ff */
[----:B------:R-:W-:Y:S01]  /*2d20*/  SEL R3, R6, R3, !P2 ;  /* 0x0000000306037207 */ /* 0x000fe20005000000 */
[----:B------:R-:W-:Y:S01]  /*2d30*/  UIADD3 UR9, UPT, UPT, UR4, 0xa0, URZ ;  /* 0x000000a004097890 */ /* 0x000fe2000fffe0ff */
[----:B--2---:R-:W-:Y:S01]  /*2d40*/  LEA R2, R11, UR6, 0x3 ;  /* 0x000000060b027c11 */ /* 0x004fe2000f8e18ff */
[----:B------:R-:W-:Y:S01]  /*2d50*/  UIADD3 UR8, UPT, UPT, UR8, 0x130, URZ ;  /* 0x0000013008087890 */ /* 0x000fe2000fffe0ff */
[----:B------:R-:W-:Y:S01]  /*2d60*/  SHF.L.U32 R5, R10, 0x1f, RZ ;  /* 0x0000001f0a057819 */ /* 0x000fe200000006ff */
[----:B------:R2:W-:Y:S01]  /*2d70*/  @!P2 SYNCS.ARRIVE.TRANS64.RED RZ, [R3+URZ], R4 ;  /* 0x0000000403ffa9a7 */ /* 0x0005e200080004ff */
[----:B------:R-:W-:Y:S01]  /*2d80*/  UIADD3 UR4, UPT, UPT, UR5, 0x1, URZ ;  /* 0x0000000105047890 */ /* 0x000fe2000fffe0ff */
[----:B------:R-:W-:-:S03]  /*2d90*/  VIADD R8, R8, 0x1 ;  /* 0x0000000108087836 */ /* 0x000fc60000000000 */
[----:B------:R-:W-:Y:S02]  /*2da0*/  UISETP.NE.AND UP0, UPT, UR4, 0x2, UPT ;  /* 0x000000020400788c */ /* 0x000fe4000bf05270 */
[----:B------:R-:W-:Y:S06]  /*2db0*/  UGETNEXTWORKID.BROADCAST [UR8], [UR9] ;  /* 0x00000000080073ca */ /* 0x000fec0008000100 */
[----:B------:R-:W-:Y:S01]  /*2dc0*/  USEL UR7, URZ, 0x1, UP0 ;  /* 0x00000001ff077887 */ /* 0x000fe20008000000 */
[----:B------:R-:W-:Y:S01]  /*2dd0*/  ISETP.NE.AND P0, PT, R8, 0x2, PT ;  /* 0x000000020800780c */ /* 0x000fe20003f05270 */
[----:B------:R-:W-:Y:S01]  /*2de0*/  USEL UR5, UR4, URZ, UP0 ;  /* 0x000000ff04057287 */ /* 0x000fe20008000000 */
[----:B------:R-:W3:Y:S03]  /*2df0*/  SYNCS.PHASECHK.TRANS64.TRYWAIT P1, [R2+URZ+0xa0], R5 ;  /* 0x0000a005020075a7 */ /* 0x000ee600080211ff */
[----:B------:R-:W-:Y:S01]  /*2e00*/  LOP3.LUT R12, R12, UR7, RZ, 0x3c, !PT ;  /* 0x000000070c0c7c12 */ /* 0x000fe2000f8e3cff */
[----:B--23--:R-:W-:Y:S07]  /*2e10*/  @!P1 BRA `(.L_x_51) ;  /* 0x0000006c00a49947 */ /* 0x00cfee0003800000 */
.L_x_148:
[C---:B------:R-:W-:Y:S01]  /*2e20*/  LEA R4, R11.reuse, UR6, 0x4 ;  /* 0x000000060b047c11 */ /* 0x040fe2000f8e20ff */
[----:B--2---:R-:W-:Y:S01]  /*2e30*/  VIADD R2, R2, 0xb0 ;  /* 0x000000b002027836 */ /* 0x004fe20000000000 */
[----:B------:R-:W-:Y:S01]  /*2e40*/  SEL R8, R8, RZ, P0 ;  /* 0x000000ff08087207 */ /* 0x000fe20000000000 */
[----:B------:R-:W-:-:S03]  /*2e50*/  VIADD R11, R11, 0x1 ;  /* 0x000000010b0b7836 */ /* 0x000fc60000000000 */
[----:B------:R-:W2:Y:S01]  /*2e60*/  LDS.128 R4, [R4+0x130] ;  /* 0x0001300004047984 */ /* 0x000ea20000000c00 */
[----:B------:R-:W-:Y:S02]  /*2e70*/  PRMT R2, RZ, 0x654, R2 ;  /* 0x00000654ff027816 */ /* 0x000fe40000000002 */
[C---:B------:R-:W-:Y:S01]  /*2e80*/  ISETP.NE.AND P1, PT, R11.reuse, 0x2, PT ;  /* 0x000000020b00780c */ /* 0x040fe20003f25270 */
[----:B------:R-:W-:Y:S01]  /*2e90*/  @!PT LDS RZ, [RZ] ;  /* 0x00000000fffff984 */ /* 0x000fe20000000800 */
[----:B------:R-:W-:Y:S01]  /*2ea0*/  @!PT LDS RZ, [RZ] ;  /* 0x00000000fffff984 */ /* 0x000fe20000000800 */
[----:B------:R-:W-:Y:S01]  /*2eb0*/  @!PT LDS RZ, [RZ] ;  /* 0x00000000fffff984 */ /* 0x000fe20000000800 */
[----:B------:R-:W-:Y:S01]  /*2ec0*/  @!PT LDS RZ, [RZ] ;  /* 0x00000000fffff984 */ /* 0x000fe20000000800 */
[----:B------:R3:W-:Y:S06]  /*2ed0*/  MEMBAR.ALL.CTA ;  /* 0x0000000000007992 */ /* 0x0007ec0000008000 */
[----:B---3--:R-:W3:Y:S01]  /*2ee0*/  FENCE.VIEW.ASYNC.S ;  /* 0x00000000000073c6 */ /* 0x008ee20000000000 */
[----:B------:R-:W-:Y:S01]  /*2ef0*/  SEL R11, R11, RZ, P1 ;  /* 0x000000ff0b0b7207 */ /* 0x000fe20000800000 */
[----:B---3--:R3:W-:Y:S01]  /*2f00*/  SYNCS.ARRIVE.TRANS64.RED.A1T0 RZ, [R2+URZ], RZ ;  /* 0x000000ff02ff79a7 */ /* 0x0087e200081004ff */
[----:B--2---:R-:W-:-:S02]  /*2f10*/  LOP3.LUT P3, RZ, R6, 0x1, RZ, 0xc0, !PT ;  /* 0x0000000106ff7812 */ /* 0x004fc4000786c0ff */
[----:B------:R-:W-:-:S04]  /*2f20*/  SEL R5, RZ, 0x1, P1 ;  /* 0x00000001ff057807 */ /* 0x000fc80000800000 */
[----:B------:R-:W-:Y:S02]  /*2f30*/  LOP3.LUT R10, R10, R5, RZ, 0x3c, !PT ;  /* 0x000000050a0a7212 */ /* 0x000fe400078e3cff */
[----:B---3--:R-:W-:-:S04]  /*2f40*/  SEL R2, RZ, 0x1, P0 ;  /* 0x00000001ff027807 */ /* 0x008fc80000000000 */
[----:B------:R-:W-:Y:S01]  /*2f50*/  LOP3.LUT R9, R9, R2, RZ, 0x3c, !PT ;  /* 0x0000000209097212 */ /* 0x000fe200078e3cff */
[----:B------:R-:W-:Y:S06]  /*2f60*/  @P3 BRA `(.L_x_52) ;  /* 0xfffffffc002c3947 */ /* 0x000fec000383ffff */
[----:B------:R-:W-:Y:S01]  /*2f70*/  ULEA UR4, UR5, UR6, 0x3 ;  /* 0x0000000605047291 */ /* 0x000fe2000f8e18ff */
[----:B------:R-:W-:-:S08]  /*2f80*/  SHF.L.U32 R3, R12, 0x1f, RZ ;  /* 0x0000001f0c037819 */ /* 0x000fd000000006ff */
[----:B------:R-:W2:Y:S02]  /*2f90*/  SYNCS.PHASECHK.TRANS64 P0, [UR4+0xb0], R3 ;  /* 0x0000b003ff0075a7 */ /* 0x000ea40008001004 */
[----:B--2---:R-:W-:Y:S05]  /*2fa0*/  @P0 BRA `(.L_x_53) ;  /* 0x0000000000080947 */ /* 0x004fea0003800000 */
[----:B------:R-:W2:Y:S02]  /*2fb0*/  SYNCS.PHASECHK.TRANS64.TRYWAIT P0, [UR4+0xb0], R3 ;  /* 0x0000b003ff0075a7 */ /* 0x000ea40008001104 */
[----:B--2---:R-:W-:Y:S05]  /*2fc0*/  @!P0 BRA `(.L_x_54) ;  /* 0x0000006c004c8947 */ /* 0x004fea0003800000 */
.L_x_53:
[----:B------:R-:W-:-:S04]  /*2fd0*/  UIADD3 UR7, UPT, UPT, UR5, 0x1, URZ ;  /* 0x0000000105077890 */ /* 0x000fc8000fffe0ff */
[----:B------:R-:W-:-:S04]  /*2fe0*/  UISETP.NE.AND UP0, UPT, UR7, 0x2, UPT ;  /* 0x000000020700788c */ /* 0x000fc8000bf05270 */
[----:B------:R-:W-:Y:S02]  /*2ff0*/  USEL UR8, URZ, 0x1, UP0 ;  /* 0x00000001ff087887 */ /* 0x000fe40008000000 */
[----:B------:R-:W-:-:S04]  /*3000*/  USEL UR7, UR7, URZ, UP0 ;  /* 0x000000ff07077287 */ /* 0x000fc80008000000 */
[----:B------:R-:W-:Y:S01]  /*3010*/  ULEA UR7, UR7, UR6, 0x3 ;  /* 0x0000000607077291 */ /* 0x000fe2000f8e18ff */
[----:B--2---:R-:W-:-:S04]  /*3020*/  LOP3.LUT R3, R12, UR8, RZ, 0x3c, !PT ;  /* 0x000000080c037c12 */ /* 0x004fc8000f8e3cff */
[----:B------:R-:W-:-:S04]  /*3030*/  SHF.L.U32 R0, R3, 0x1f, RZ ;  /* 0x0000001f03007819 */ /* 0x000fc800000006ff */
[----:B------:R-:W2:Y:S02]  /*3040*/  SYNCS.PHASECHK.TRANS64 P0, [UR7+0xb0], R0 ;  /* 0x0000b000ff0075a7 */ /* 0x000ea40008001007 */
[----:B-12---:R-:W-:Y:S05]  /*3050*/  @P0 EXIT ;  /* 0x000000000000094d */ /* 0x006fea0003800000 */
[----:B------:R-:W-:Y:S02]  /*3060*/  SHF.L.U32 R3, R3, 0x1f, RZ ;  /* 0x0000001f03037819 */ /* 0x000fe400000006ff */
[----:B------:R-:W-:-:S07]  /*3070*/  MOV R0, UR7 ;  /* 0x0000000700007c02 */ /* 0x000fce0008000f00 */
.L_x_55:
[----:B-1----:R1:W2:Y:S02]  /*3080*/  SYNCS.PHASECHK.TRANS64.TRYWAIT P0, [R0+URZ+0xb0], R3 ;  /* 0x0000b003000075a7 */ /* 0x0022a400080011ff */
[----:B--2---:R-:W-:Y:S05]  /*3090*/  @!P0 NANOSLEEP.SYNCS 0x989680 ;  /* 0x009896800000895d */ /* 0x004fea0003900000 */
[----:B------:R-:W2:Y:S02]  /*30a0*/  @!P0 SYNCS.PHASECHK.TRANS64 P0, [R0+URZ+0xb0], R3 ;  /* 0x0000b003000085a7 */ /* 0x000ea400080010ff */
[----:B--2---:R-:W-:Y:S05]  /*30b0*/  @P0 EXIT ;  /* 0x000000000000094d */ /* 0x004fea0003800000 */
[----:B------:R-:W-:Y:S05]  /*30c0*/  BRA `(.L_x_55) ;  /* 0xfffffffc00ec7947 */ /* 0x000fea000383ffff */
.L_x_48:
[----:B------:R-:W-:Y:S05]  /*30d0*/  BRA.U UP4, `(.L_x_56) ;  /* 0x0000000d04d87547 */ /* 0x000fea000b800000 */
[----:B------:R-:W2:Y:S01]  /*30e0*/  S2UR UR7, SR_CgaCtaId ;  /* 0x00000000000779c3 */ /* 0x000ea20000008800 */
[----:B------:R-:W-:Y:S01]  /*30f0*/  UMOV UR4, 0x40 ;  /* 0x0000004000047882 */ /* 0x000fe20000000000 */
[----:B------:R-:W-:Y:S01]  /*3100*/  NOP ;  /* 0x0000000000007918 */ /* 0x000fe20000000000 */
[----:B------:R-:W-:Y:S01]  /*3110*/  UMOV UR6, 0x400 ;  /* 0x0000040000067882 */ /* 0x000fe20000000000 */
[----:B--2---:R-:W-:Y:S02]  /*3120*/  ULEA UR5, UR7, UR4, 0x18 ;  /* 0x0000000407057291 */ /* 0x004fe4000f8ec0ff */
[----:B------:R-:W-:-:S07]  /*3130*/  ULEA UR6, UR7, UR6, 0x18 ;  /* 0x0000000607067291 */ /* 0x000fce000f8ec0ff */
[----:B------:R-:W2:Y:S02]  /*3140*/  LDS.U8 R0, [UR5+0x1c] ;  /* 0x00001c05ff007984 */ /* 0x000ea40008000000 */
[----:B--2---:R-:W-:-:S13]  /*3150*/  ISETP.NE.AND P0, PT, R0, RZ, PT ;  /* 0x000000ff0000720c */ /* 0x004fda0003f05270 */
[----:B------:R-:W-:Y:S05]  /*3160*/  @P0 BRA `(.L_x_57) ;  /* 0x0000000000580947 */ /* 0x000fea0003800000 */
[----:B------:R-:W-:-:S13]  /*3170*/  ELECT P0, URZ, PT ;  /* 0x0000000000ff782f */ /* 0x000fda0003800000 */
[----:B------:R-:W-:Y:S05]  /*3180*/  @!P0 BRA `(.L_x_58) ;  /* 0x0000000000608947 */ /* 0x000fea0003800000 */
[----:B------:R-:W-:Y:S01]  /*3190*/  UMOV UR4, 0x10 ;  /* 0x0000001000047882 */ /* 0x000fe20000000000 */
[----:B------:R-:W-:Y:S01]  /*31a0*/  HFMA2 R0, -RZ, RZ, 0, 5.9604644775390625e-08 ;  /* 0x00000001ff007431 */ /* 0x000fe200000001ff */
[----:B------:R-:W-:-:S03]  /*31b0*/  MOV R3, 0xffff ;  /* 0x0000ffff00037802 */ /* 0x000fc60000000f00 */
[----:B------:R-:W-:Y:S04]  /*31c0*/  DEPBAR.LE SB2, 0x36 ;  /* 0x0000ad800000791a */ /* 0x000fe80000000000 */
[----:B------:R-:W2:Y:S02]  /*31d0*/  UTCATOMSWS.FIND_AND_SET.ALIGN UP0, UR4, UR4 ;  /* 0x00000004000475e3 */ /* 0x000ea40008000800 */
[----:B--2---:R-:W-:Y:S01]  /*31e0*/  MOV R4, UR4 ;  /* 0x0000000400047c02 */ /* 0x004fe20008000f00 */
[----:B------:R-:W-:Y:S06]  /*31f0*/  BRA.U UP0, `(.L_x_59) ;  /* 0x0000000100187547 */ /* 0x000fec000b800000 */
.L_x_60:
[----:B------:R-:W-:Y:S05]  /*3200*/  NANOSLEEP 0x64 ;  /* 0x000000640000795d */ /* 0x000fea0003800000 */
[----:B------:R-:W-:-:S05]  /*3210*/  UMOV UR4, 0x10 ;  /* 0x0000001000047882 */ /* 0x000fca0000000000 */
[----:B------:R-:W-:Y:S04]  /*3220*/  DEPBAR.LE SB2, 0x36 ;  /* 0x0000ad800000791a */ /* 0x000fe80000000000 */
[----:B------:R-:W2:Y:S02]  /*3230*/  UTCATOMSWS.FIND_AND_SET.ALIGN UP0, UR4, UR4 ;  /* 0x00000004000475e3 */ /* 0x000ea40008000800 */
[----:B--2---:R-:W-:Y:S01]  /*3240*/  MOV R4, UR4 ;  /* 0x0000000400047c02 */ /* 0x004fe20008000f00 */
[----:B------:R-:W-:Y:S05]  /*3250*/  BRA.U !UP0, `(.L_x_60) ;  /* 0xfffffffd08e87547 */ /* 0x000fea000b83ffff */
.L_x_59:
[-C--:B------:R-:W-:Y:S02]  /*3260*/  SHF.L.U32 R3, R3, R4.reuse, RZ ;  /* 0x0000000403037219 */ /* 0x080fe400000006ff */
[----:B------:R-:W-:Y:S01]  /*3270*/  SHF.L.U32 R0, R0, R4, RZ ;  /* 0x0000000400007219 */ /* 0x000fe200000006ff */
[----:B------:R-:W-:Y:S02]  /*3280*/  IMAD.SHL.U32 R4, R4, 0x20, RZ ;  /* 0x0000002004047824 */ /* 0x000fe400078e00ff */
[----:B------:R2:W-:Y:S04]  /*3290*/  ATOMS.OR RZ, [UR5+0x14], R3 ;  /* 0x00001403ffff798c */ /* 0x0005e8000b000005 */
[----:B------:R2:W-:Y:S04]  /*32a0*/  ATOMS.OR RZ, [UR5+0x18], R0 ;  /* 0x00001800ffff798c */ /* 0x0005e8000b000005 */
[----:B------:R2:W-:Y:S01]  /*32b0*/  STS [UR6+0x150], R4 ;  /* 0x00015004ff007988 */ /* 0x0005e20008000806 */
[----:B------:R-:W-:Y:S05]  /*32c0*/  BRA `(.L_x_58) ;  /* 0x0000000000107947 */ /* 0x000fea0003800000 */
.L_x_57:
[----:B------:R-:W-:Y:S02]  /*32d0*/  MOV R0, 0xffffffff ;  /* 0xffffffff00007802 */ /* 0x000fe40000000f00 */
[----:B------:R-:W-:-:S03]  /*32e0*/  MOV R4, 0x3310 ;  /* 0x0000331000047802 */ /* 0x000fc60000000f00 */
[----:B------:R2:W-:Y:S04]  /*32f0*/  STS [UR6+0x150], R0 ;  /* 0x00015000ff007988 */ /* 0x0005e80008000806 */
[----:B-12--5:R-:W-:Y:S05]  /*3300*/  CALL.REL.NOINC `($__internal_1_$__cuda_sm10x_tcgen05_guardrail_trap_phase_invalid_during_alloc) ;  /* 0x0000007000907944 */ /* 0x026fea0003c00000 */
.L_x_58:
[----:B------:R-:W-:Y:S05]  /*3310*/  WARPSYNC.ALL ;  /* 0x0000000000007948 */ /* 0x000fea0003800000 */
[----:B------:R-:W3:Y:S01]  /*3320*/  S2UR UR4, SR_CgaCtaId ;  /* 0x00000000000479c3 */ /* 0x000ee20000008800 */
[----:B------:R-:W-:Y:S01]  /*3330*/  UMOV UR26, 0x400 ;  /* 0x00000400001a7882 */ /* 0x000fe20000000000 */
[----:B------:R-:W-:-:S06]  /*3340*/  NOP ;  /* 0x0000000000007918 */ /* 0x000fcc0000000000 */
[----:B------:R-:W-:Y:S06]  /*3350*/  BAR.ARV 0x6, 0xa0 ;  /* 0x0182800000007b1d */ /* 0x000fec0000002000 */
[----:B------:R-:W4:Y:S01]  /*3360*/  LDCU UR5, c[0x0][0x38c] ;  /* 0x00007180ff0577ac */ /* 0x000f220008000800 */
[----:B------:R-:W-:Y:S01]  /*3370*/  LOP3.LUT R2, R2, 0xffff, RZ, 0xc0, !PT ;  /* 0x0000ffff02027812 */ /* 0x000fe200078ec0ff */
[----:B------:R-:W-:Y:S01]  /*3380*/  IMAD.MOV.U32 R11, RZ, RZ, 0x1 ;  /* 0x00000001ff0b7424 */ /* 0x000fe200078e00ff */
[----:B------:R-:W-:Y:S01]  /*3390*/  CS2R R8, SRZ ;  /* 0x0000000000087805 */ /* 0x000fe2000001ff00 */
[----:B------:R-:W1:Y:S01]  /*33a0*/  LDCU UR7, c[0x0][0x38c] ;  /* 0x00007180ff0777ac */ /* 0x000e620008000800 */
[----:B------:R-:W-:Y:S01]  /*33b0*/  R2UR UR27, R2 ;  /* 0x00000000021b72ca */ /* 0x000fe200000e0000 */
[----:B------:R-:W-:Y:S01]  /*33c0*/  IMAD.MOV.U32 R10, RZ, RZ, RZ ;  /* 0x000000ffff0a7224 */ /* 0x000fe200078e00ff */
[----:B------:R-:W-:Y:S01]  /*33d0*/  UMOV UR30, URZ ;  /* 0x000000ff001e7c82 */ /* 0x000fe20008000000 */
[----:B------:R-:W-:Y:S01]  /*33e0*/  UMOV UR24, URZ ;  /* 0x000000ff00187c82 */ /* 0x000fe20008000000 */
[----:B---3--:R-:W-:Y:S01]  /*33f0*/  ULEA UR26, UR4, UR26, 0x18 ;  /* 0x0000001a041a7291 */ /* 0x008fe2000f8ec0ff */
[----:B------:R-:W-:Y:S01]  /*3400*/  UMOV UR38, 0x0 ;  /* 0x0000000000267882 */ /* 0x000fe20000000000 */
[----:B------:R-:W-:-:S02]  /*3410*/  UMOV UR39, 0x4400010 ;  /* 0x0440001000277882 */ /* 0x000fc40000000000 */
[----:B------:R-:W-:Y:S02]  /*3420*/  UIADD3 UR4, UPT, UPT, UR26, 0x6400, URZ ;  /* 0x000064001a047890 */ /* 0x000fe4000fffe0ff */
[----:B------:R-:W-:Y:S02]  /*3430*/  UIADD3 UR6, UPT, UPT, UR26, 0x10400, URZ ;  /* 0x000104001a067890 */ /* 0x000fe4000fffe0ff */
[----:B----4-:R-:W-:Y:S01]  /*3440*/  UIADD3 UR5, UPT, UPT, UR5, 0x7f, URZ ;  /* 0x0000007f05057890 */ /* 0x010fe2000fffe0ff */
[----:B--2---:R-:W2:Y:S01]  /*3450*/  LDS R0, [UR26+0x150] ;  /* 0x0001501aff007984 */ /* 0x004ea20008000800 */
[----:B-1----:R-:W-:Y:S01]  /*3460*/  UMOV UR36, 0x0 ;  /* 0x0000000000247882 */ /* 0x002fe20000000000 */
[----:B------:R-:W-:Y:S01]  /*3470*/  UMOV UR37, 0x4400010 ;  /* 0x0440001000257882 */ /* 0x000fe20000000000 */
[----:B------:R-:W-:Y:S02]  /*3480*/  USHF.R.S32.HI UR40, URZ, 0x1f, UR5 ;  /* 0x0000001fff287899 */ /* 0x000fe40008011405 */
[----:B------:R-:W-:-:S02]  /*3490*/  UISETP.GE.AND UP4, UPT, UR7, 0x1, UPT ;  /* 0x000000010700788c */ /* 0x000fc4000bf86270 */
[----:B------:R-:W-:Y:S02]  /*34a0*/  ULEA.HI UR40, UR40, UR5, URZ, 0x7 ;  /* 0x0000000528287291 */ /* 0x000fe4000f8f38ff */
[----:B------:R-:W-:Y:S02]  /*34b0*/  USHF.R.U32.HI UR5, URZ, 0x4, UR4 ;  /* 0x00000004ff057899 */ /* 0x000fe40008011604 */
[----:B------:R-:W-:Y:S02]  /*34c0*/  USHF.R.S32.HI UR40, URZ, 0x7, UR40 ;  /* 0x00000007ff287899 */ /* 0x000fe40008011428 */
[----:B------:R-:W-:Y:S02]  /*34d0*/  USHF.R.U32.HI UR4, URZ, 0x4, UR6 ;  /* 0x00000004ff047899 */ /* 0x000fe40008011606 */
[----:B------:R-:W-:Y:S02]  /*34e0*/  UISETP.LT.AND UP0, UPT, UR40, 0x1, UPT ;  /* 0x000000012800788c */ /* 0x000fe4000bf01270 */
[----:B------:R-:W-:-:S02]  /*34f0*/  ULOP3.LUT UR5, UR5, 0x3fff, URZ, 0xc0, !UPT ;  /* 0x00003fff05057892 */ /* 0x000fc4000f8ec0ff */
[----:B------:R-:W-:Y:S02]  /*3500*/  ULOP3.LUT UR4, UR4, 0x3fff, URZ, 0xc0, !UPT ;  /* 0x00003fff04047892 */ /* 0x000fe4000f8ec0ff */
[----:B------:R-:W-:Y:S02]  /*3510*/  USEL UR41, UR40, 0x1, !UP0 ;  /* 0x0000000128297887 */ /* 0x000fe4000c000000 */
[----:B------:R-:W-:Y:S02]  /*3520*/  ULOP3.LUT UR28, UR5, 0x10000, URZ, 0xfc, !UPT ;  /* 0x00010000051c7892 */ /* 0x000fe4000f8efcff */
[----:B------:R-:W-:Y:S02]  /*3530*/  ULOP3.LUT UR29, UR4, 0x10000, URZ, 0xfc, !UPT ;  /* 0x00010000041d7892 */ /* 0x000fe4000f8efcff */
[----:B------:R-:W-:Y:S01]  /*3540*/  UIADD3 UR41, UPT, UPT, -UR41, URZ, URZ ;  /* 0x000000ff29297290 */ /* 0x000fe2000fffe1ff */
[----:B------:R-:W-:Y:S01]  /*3550*/  UMOV UR34, 0x0 ;  /* 0x0000000000227882 */ /* 0x000fe20000000000 */
[----:B------:R-:W-:Y:S01]  /*3560*/  UMOV UR35, 0x4400010 ;  /* 0x0440001000237882 */ /* 0x000fe20000000000 */
[----:B------:R-:W-:Y:S01]  /*3570*/  UMOV UR32, 0x0 ;  /* 0x0000000000207882 */ /* 0x000fe20000000000 */
[----:B------:R-:W-:Y:S01]  /*3580*/  UMOV UR33, 0x4400010 ;  /* 0x0440001000217882 */ /* 0x000fe20000000000 */
[----:B--2---:R-:W-:-:S15]  /*3590*/  R2UR UR42, R0 ;  /* 0x00000000002a72ca */ /* 0x004fde00000e0000 */
.L_x_67:
[----:B------:R-:W-:Y:S02]  /*35a0*/  LEA R0, R10, UR26, 0x3 ;  /* 0x0000001a0a007c11 */ /* 0x000fe4000f8e18ff */
[----:B------:R-:W-:Y:S02]  /*35b0*/  SHF.L.U32 R5, R9, 0x1f, RZ ;  /* 0x0000001f09057819 */ /* 0x000fe400000006ff */
[----:B------:R-:W-:Y:S01]  /*35c0*/  PLOP3.LUT P0, PT, PT, PT, UP4, 0x80, 0x8 ;  /* 0x000000000008781c */ /* 0x000fe20003f0f048 */
[----:B------:R-:W-:Y:S01]  /*35d0*/  VIADD R3, R0, 0xb0 ;  /* 0x000000b000037836 */ /* 0x000fe20000000000 */
[----:B-1----:R-:W1:Y:S02]  /*35e0*/  SYNCS.PHASECHK.TRANS64.TRYWAIT P1, [R0+URZ+0xa0], R5 ;  /* 0x0000a005000075a7 */ /* 0x002e6400080211ff */
[----:B-1-3--:R-:W-:Y:S09]  /*35f0*/  @!P1 BRA `(.L_x_61) ;  /* 0x0000006400d89947 */ /* 0x00aff20003800000 */
.L_x_150:
[----:B------:R-:W-:Y:S01]  /*3600*/  LEA R4, R10, UR26, 0x4 ;  /* 0x0000001a0a047c11 */ /* 0x000fe2000f8e20ff */
[----:B------:R-:W-:Y:S01]  /*3610*/  @UP4 ULEA UR4, UR24, UR26, 0x3 ;  /* 0x0000001a18044291 */ /* 0x000fe2000f8e18ff */
[----:B------:R-:W-:Y:S01]  /*3620*/  PLOP3.LUT P2, PT, PT, PT, PT, 0x80, 0x8 ;  /* 0x000000000008781c */ /* 0x000fe20003f4f070 */
[----:B------:R-:W-:Y:S01]  /*3630*/  ULEA UR31, UR30, UR26, 0x3 ;  /* 0x0000001a1e1f7291 */ /* 0x000fe2000f8e18ff */
[----:B------:R-:W-:Y:S02]  /*3640*/  PRMT R3, RZ, 0x654, R3 ;  /* 0x00000654ff037816 */ /* 0x000fe40000000003 */
[----:B-1----:R-:W1:Y:S01]  /*3650*/  LDS.128 R4, [R4+0x130] ;  /* 0x0001300004047984 */ /* 0x002e620000000c00 */
[----:B------:R-:W-:Y:S02]  /*3660*/  @P0 SHF.L.U32 R2, R8, 0x1f, RZ ;  /* 0x0000001f08020819 */ /* 0x000fe400000006ff */
[----:B------:R-:W-:Y:S01]  /*3670*/  SHF.L.U32 R0, R11, 0x1f, RZ ;  /* 0x0000001f0b007819 */ /* 0x000fe200000006ff */
[----:B------:R-:W-:Y:S01]  /*3680*/  @!PT LDS RZ, [RZ] ;  /* 0x00000000fffff984 */ /* 0x000fe20000000800 */
[----:B------:R-:W-:Y:S01]  /*3690*/  @!PT LDS RZ, [RZ] ;  /* 0x00000000fffff984 */ /* 0x000fe20000000800 */
[----:B------:R-:W-:Y:S01]  /*36a0*/  @!PT LDS RZ, [RZ] ;  /* 0x00000000fffff984 */ /* 0x000fe20000000800 */
[----:B------:R-:W-:Y:S01]  /*36b0*/  @!PT LDS RZ, [RZ] ;  /* 0x00000000fffff984 */ /* 0x000fe20000000800 */
[----:B------:R2:W-:Y:S06]  /*36c0*/  MEMBAR.ALL.CTA ;  /* 0x0000000000007992 */ /* 0x0005ec0000008000 */
[----:B--2---:R-:W2:Y:S02]  /*36d0*/  FENCE.VIEW.ASYNC.S ;  /* 0x00000000000073c6 */ /* 0x004ea40000000000 */
[----:B--2---:R2:W-:Y:S01]  /*36e0*/  SYNCS.ARRIVE.TRANS64.RED.A1T0 RZ, [R3+URZ], RZ ;  /* 0x000000ff03ff79a7 */ /* 0x0045e200081004ff */
[----:B------:R2:W3:Y:S01]  /*36f0*/  @P0 SYNCS.PHASECHK.TRANS64.TRYWAIT P2, [UR4], R2 ;  /* 0x00000002ff0005a7 */ /* 0x0004e20008041104 */
[----:B------:R-:W-:Y:S01]  /*3700*/  ULEA.HI UR4, UR30, UR30, URZ, 0x1 ;  /* 0x0000001e1e047291 */ /* 0x000fe2000f8f08ff */
[----:B-1----:R-:W-:-:S03]  /*3710*/  LOP3.LUT P1, RZ, R6, 0x1, RZ, 0xc0, !PT ;  /* 0x0000000106ff7812 */ /* 0x002fc6000782c0ff */
[----:B------:R-:W-:Y:S02]  /*3720*/  USHF.L.U32 UR11, UR4, 0x7, URZ ;  /* 0x00000007040b7899 */ /* 0x000fe400080006ff */
[----:B------:R-:W-:Y:S02]  /*3730*/  ULOP3.LUT UR4, UR4, 0xffe, URZ, 0xc0, !UPT ;  /* 0x00000ffe04047892 */ /* 0x000fe4000f8ec0ff */
[----:B------:R-:W-:Y:S02]  /*3740*/  ULOP3.LUT UR11, UR11, 0xffffff00, URZ, 0xc0, !UPT ;  /* 0xffffff000b0b7892 */ /* 0x000fe4000f8ec0ff */
[----:B------:R-:W-:Y:S02]  /*3750*/  UIADD3 UR4, UPT, UPT, -UR4, UR30, URZ ;  /* 0x0000001e04047290 */ /* 0x000fe4000fffe1ff */
[----:B------:R-:W-:Y:S01]  /*3760*/  UIADD3 UR11, UPT, UPT, UR42, UR11, URZ ;  /* 0x0000000b2a0b7290 */ /* 0x000fe2000fffe0ff */
[----:B------:R-:W1:Y:S03]  /*3770*/  SYNCS.PHASECHK.TRANS64.TRYWAIT P0, [UR31+0xe0], R0 ;  /* 0x0000e000ff0075a7 */ /* 0x000e66000800111f */
[----:B------:R-:W-:Y:S01]  /*3780*/  ULEA UR11, UR4, UR11, 0x14 ;  /* 0x0000000b040b7291 */ /* 0x000fe2000f8ea0ff */
[----:B-123--:R-:W-:Y:S11]  /*3790*/  @!P0 BRA `(.L_x_62) ;  /* 0x0000006400848947 */ /* 0x00eff60003800000 */
.L_x_152:
[----:B------:R-:W-:Y:S01]  /*37a0*/  IADD3 R10, PT, PT, R10, 0x1, RZ ;  /* 0x000000010a0a7810 */ /* 0x000fe20007ffe0ff */
[----:B------:R-:W-:Y:S06]  /*37b0*/  BRA.U !UP4, `(.L_x_63) ;  /* 0x000000010cc07547 */ /* 0x000fec000b800000 */
[----:B------:R-:W-:Y:S01]  /*37c0*/  UPLOP3.LUT UP2, UPT, UPT, UPT, UPT, 0x40, 0x4 ;  /* 0x000000000004789c */ /* 0x000fe20003f4e870 */
[----:B------:R-:W-:Y:S01]  /*37d0*/  UMOV UR23, UR41 ;  /* 0x0000002900177c82 */ /* 0x000fe20008000000 */
[----:B------:R-:W-:Y:S01]  /*37e0*/  UMOV UR22, UR40 ;  /* 0x0000002800167c82 */ /* 0x000fe20008000000 */
[----:B------:R-:W-:-:S08]  /*37f0*/  UMOV UR10, UR24 ;  /* 0x00000018000a7c82 */ /* 0x000fd00008000000 */
.L_x_66:
[----:B------:R-:W-:Y:S02]  /*3800*/  UIADD3 UR23, UPT, UPT, UR23, 0x1, URZ ;  /* 0x0000000117177890 */ /* 0x000fe4000fffe0ff */
[----:B--2---:R-:W-:Y:S02]  /*3810*/  ULEA UR5, UR10, UR26, 0x3 ;  /* 0x0000001a0a057291 */ /* 0x004fe4000f8e18ff */
[----:B------:R-:W-:Y:S01]  /*3820*/  UISETP.NE.AND UP3, UPT, UR23, URZ, UPT ;  /* 0x000000ff1700728c */ /* 0x000fe2000bf65270 */
[----:B---3--:R-:W-:Y:S10]  /*3830*/  @P2 BRA `(.L_x_64) ;  /* 0x00000000000c2947 */ /* 0x008ff40003800000 */
[----:B-1----:R-:W-:Y:S04]  /*3840*/  SHF.L.U32 R3, R8, 0x1f, RZ ;  /* 0x0000001f08037819 */ /* 0x002fe800000006ff */
[----:B------:R-:W1:Y:S02]  /*3850*/  SYNCS.PHASECHK.TRANS64.TRYWAIT P0, [UR5], R3 ;  /* 0x00000003ff0075a7 */ /* 0x000e640008001105 */
[----:B-1----:R-:W-:Y:S05]  /*3860*/  @!P0 BRA `(.L_x_65) ;  /* 0x0000006400688947 */ /* 0x002fea0003800000 */
.L_x_64:
[----:B------:R-:W-:Y:S01]  /*3870*/  UISETP.NE.AND UP0, UPT, UR22, 0x1, UPT ;  /* 0x000000011600788c */ /* 0x000fe2000bf05270 */
[----:B------:R-:W-:Y:S01]  /*3880*/  PLOP3.LUT P2, PT, PT, PT, PT, 0x80, 0x8 ;  /* 0x000000000008781c */ /* 0x000fe20003f4f070 */
[----:B------:R-:W-:Y:S02]  /*3890*/  UIADD3 UR4, UPT, UPT, UR10, 0x1, URZ ;  /* 0x000000010a047890 */ /* 0x000fe4000fffe0ff */
[----:B------:R-:W-:Y:S02]  /*38a0*/  UIADD3 UR25, UPT, UPT, UR5, 0x28, URZ ;  /* 0x0000002805197890 */ /* 0x000fe4000fffe0ff */
[----:B------:R-:W-:Y:S01]  /*38b0*/  UISETP.NE.AND UP1, UPT, UR4, 0x5, UPT ;  /* 0x000000050400788c */ /* 0x000fe2000bf25270 */
[----:B------:R-:W-:Y:S01]  /*38c0*/  PLOP3.LUT P0, PT, PT, PT, UP0, 0x80, 0x8 ;  /* 0x000000000008781c */ /* 0x000fe20003f0f008 */
[----:B------:R-:W-:Y:S02]  /*38d0*/  UIADD3 UR22, UPT, UPT, UR22, -0x1, URZ ;  /* 0xffffffff16167890 */ /* 0x000fe4000fffe0ff */
[----:B------:R-:W-:Y:S02]  /*38e0*/  USEL UR6, URZ, 0x1, UP1 ;  /* 0x00000001ff067887 */ /* 0x000fe40008800000 */
[----:B------:R-:W-:Y:S01]  /*38f0*/  USEL UR24, UR4, URZ, UP1 ;  /* 0x000000ff04187287 */ /* 0x000fe20008800000 */
[----:B------:R-:W-:Y:S01]  /*3900*/  UMOV UR7, 0x40004040 ;  /* 0x4000404000077882 */ /* 0x000fe20000000000 */
[----:B------:R-:W-:Y:S02]  /*3910*/  UMOV UR5, 0x40004040 ;  /* 0x4000404000057882 */ /* 0x000fe40000000000 */
[----:B------:R-:W-:Y:S01]  /*3920*/  @UP0 ULEA UR4, UR24, UR26, 0x3 ;  /* 0x0000001a18040291 */ /* 0x000fe2000f8e18ff */
[----:B------:R-:W-:Y:S01]  /*3930*/  LOP3.LUT R8, R8, UR6, RZ, 0x3c, !PT ;  /* 0x0000000608087c12 */ /* 0x000fe2000f8e3cff */
[----:B------:R-:W-:Y:S01]  /*3940*/  ULEA UR6, UR10, UR29, 0xb ;  /* 0x0000001d0a067291 */ /* 0x000fe2000f8e58ff */
[----:B------:R-:W-:Y:S02]  /*3950*/  UMOV UR21, 0x40004040 ;  /* 0x4000404000157882 */ /* 0x000fe40000000000 */
[----:B-1----:R-:W-:Y:S01]  /*3960*/  @P0 SHF.L.U32 R0, R8, 0x1f, RZ ;  /* 0x0000001f08000819 */ /* 0x002fe200000006ff */
[----:B------:R-:W-:Y:S02]  /*3970*/  UIADD3 UR20, UPT, UPT, UR6, 0x2, URZ ;  /* 0x0000000206147890 */ /* 0x000fe4000fffe0ff */
[----:B------:R-:W-:Y:S01]  /*3980*/  UIADD3 UR16, UPT, UPT, UR6, 0x4, URZ ;  /* 0x0000000406107890 */ /* 0x000fe2000fffe0ff */
[----:B------:R2:W3:Y:S01]  /*3990*/  @P0 SYNCS.PHASECHK.TRANS64.TRYWAIT P2, [UR4], R0 ;  /* 0x00000000ff0005a7 */ /* 0x0004e20008041104 */
[----:B------:R-:W-:Y:S02]  /*39a0*/  ULEA UR4, UR10, UR28, 0x9 ;  /* 0x0000001c0a047291 */ /* 0x000fe4000f8e48ff */
[----:B------:R-:W-:Y:S02]  /*39b0*/  UIADD3 UR12, UPT, UPT, UR6, 0x6, URZ ;  /* 0x00000006060c7890 */ /* 0x000fe4000fffe0ff */
[----:B------:R-:W-:Y:S02]  /*39c0*/  UIADD3 UR18, UPT, UPT, UR4, 0x2, URZ ;  /* 0x0000000204127890 */ /* 0x000fe4000fffe0ff */
[----:B------:R-:W-:Y:S02]  /*39d0*/  UIADD3 UR14, UPT, UPT, UR4, 0x4, URZ ;  /* 0x00000004040e7890 */ /* 0x000fe4000fffe0ff */
[----:B------:R-:W-:Y:S01]  /*39e0*/  UIADD3 UR8, UPT, UPT, UR4, 0x6, URZ ;  /* 0x0000000604087890 */ /* 0x000fe2000fffe0ff */
[----:B------:R2:W-:Y:S01]  /*39f0*/  UTCQMMA gdesc[UR4], gdesc[UR6], tmem[UR11], tmem[UR38], idesc[UR39], UP2 ;  /* 0x00ff2606040075ea */ /* 0x0005e2000900030b */
[----:B------:R-:W-:Y:S01]  /*3a00*/  UPLOP3.LUT UP2, UPT, UPT, UPT, UPT, 0x80, 0x8 ;  /* 0x000000000008789c */ /* 0x000fe20003f4f070 */
[----:B------:R-:W-:Y:S01]  /*3a10*/  UMOV UR19, 0x40004040 ;  /* 0x4000404000137882 */ /* 0x000fe20000000000 */
[----:B------:R-:W-:Y:S01]  /*3a20*/  UMOV UR17, 0x40004040 ;  /* 0x4000404000117882 */ /* 0x000fe20000000000 */
[----:B------:R2:W-:Y:S01]  /*3a30*/  UTCQMMA gdesc[UR18], gdesc[UR20], tmem[UR11], tmem[UR36], idesc[UR37], UPT ;  /* 0x00ff2414120075ea */ /* 0x0005e2000b80030b */
[----:B------:R-:W-:Y:S01]  /*3a40*/  UMOV UR15, 0x40004040 ;  /* 0x40004040000f7882 */ /* 0x000fe20000000000 */
[----:B------:R-:W-:Y:S01]  /*3a50*/  UMOV UR13, 0x40004040 ;  /* 0x40004040000d7882 */ /* 0x000fe20000000000 */
[----:B------:R-:W-:Y:S01]  /*3a60*/  UMOV UR9, 0x40004040 ;  /* 0x4000404000097882 */ /* 0x000fe20000000000 */
[----:B------:R2:W-:Y:S01]  /*3a70*/  UTCQMMA gdesc[UR14], gdesc[UR16], tmem[UR11], tmem[UR34], idesc[UR35], UPT ;  /* 0x00ff22100e0075ea */ /* 0x0005e2000b80030b */
[----:B------:R2:W-:Y:S01]  /*3a80*/  UTCQMMA gdesc[UR8], gdesc[UR12], tmem[UR11], tmem[UR32], idesc[UR33], UPT ;  /* 0x00ff200c080075ea */ /* 0x0005e2000b80030b */
[----:B------:R2:W-:Y:S01]  /*3a90*/  UTCBAR.MULTICAST [UR25], URZ, UR27 ;  /* 0x000000ff190073e9 */ /* 0x0005e2000800081b */
[----:B------:R-:W-:Y:S01]  /*3aa0*/  UMOV UR10, UR24 ;  /* 0x00000018000a7c82 */ /* 0x000fe20008000000 */
[----:B------:R-:W-:Y:S05]  /*3ab0*/  BRA.U UP3, `(.L_x_66) ;  /* 0xfffffffd03507547 */ /* 0x000fea000b83ffff */
.L_x_63:
[----:B--2---:R-:W-:Y:S01]  /*3ac0*/  UIADD3 UR4, UPT, UPT, UR30, 0x1, URZ ;  /* 0x000000011e047890 */ /* 0x004fe2000fffe0ff */
[C---:B------:R-:W-:Y:S01]  /*3ad0*/  ISETP.NE.AND P0, PT, R10.reuse, 0x2, PT ;  /* 0x000000020a00780c */ /* 0x040fe20003f05270 */
[----:B------:R-:W-:Y:S02]  /*3ae0*/  UIADD3 UR5, UPT, UPT, UR31, 0xc0, URZ ;  /* 0x000000c01f057890 */ /* 0x000fe4000fffe0ff */
[----:B------:R-:W-:Y:S01]  /*3af0*/  UISETP.NE.AND UP0, UPT, UR4, 0x4, UPT ;  /* 0x000000040400788c */ /* 0x000fe2000bf05270 */
[----:B-1----:R-:W-:Y:S02]  /*3b00*/  SEL R0, RZ, 0x1, P0 ;  /* 0x00000001ff007807 */ /* 0x002fe40000000000 */
[----:B------:R-:W-:Y:S01]  /*3b10*/  SEL R10, R10, RZ, P0 ;  /* 0x000000ff0a0a7207 */ /* 0x000fe20000000000 */
[----:B------:R-:W-:Y:S01]  /*3b20*/  USEL UR6, URZ, 0x1, UP0 ;  /* 0x00000001ff067887 */ /* 0x000fe20008000000 */
[----:B------:R-:W-:Y:S01]  /*3b30*/  LOP3.LUT R9, R9, R0, RZ, 0x3c, !PT ;  /* 0x0000000009097212 */ /* 0x000fe200078e3cff */
[----:B------:R-:W-:Y:S01]  /*3b40*/  USEL UR30, UR4, URZ, UP0 ;  /* 0x000000ff041e7287 */ /* 0x000fe20008000000 */
[----:B------:R1:W-:Y:S03]  /*3b50*/  UTCBAR [UR5], URZ ;  /* 0x000000ff050073e9 */ /* 0x0003e600080000ff */
[----:B------:R-:W-:Y:S01]  /*3b60*/  LOP3.LUT R11, R11, UR6, RZ, 0x3c, !PT ;  /* 0x000000060b0b7c12 */ /* 0x000fe2000f8e3cff */
[----:B------:R-:W-:Y:S07]  /*3b70*/  @P1 BRA `(.L_x_67) ;  /* 0xfffffff800881947 */ /* 0x000fee000383ffff */
[----:B------:R-:W2:Y:S01]  /*3b80*/  S2UR UR8, SR_CgaCtaId ;  /* 0x00000000000879c3 */ /* 0x000ea20000008800 */
[----:B------:R-:W-:Y:S01]  /*3b90*/  ELECT P0, URZ, PT ;  /* 0x0000000000ff782f */ /* 0x000fe20003800000 */
[----:B------:R-:W-:Y:S01]  /*3ba0*/  IMAD.MOV.U32 R0, RZ, RZ, 0x1 ;  /* 0x00000001ff007424 */ /* 0x000fe200078e00ff */
[----:B------:R-:W-:Y:S01]  /*3bb0*/  UIADD3 UR26, UPT, UPT, UR26, 0xe0, URZ ;  /* 0x000000e01a1a7890 */ /* 0x000fe2000fffe0ff */
[----:B------:R-:W-:Y:S01]  /*3bc0*/  SHF.L.U32 R3, R11, 0x1f, RZ ;  /* 0x0000001f0b037819 */ /* 0x000fe200000006ff */
[----:B------:R-:W-:-:S03]  /*3bd0*/  UMOV UR4, 0x40 ;  /* 0x0000004000047882 */ /* 0x000fc60000000000 */
[----:B------:R-:W-:Y:S01]  /*3be0*/  UVIRTCOUNT.DEALLOC.SMPOOL 0x80 ;  /* 0x000000800000784c */ /* 0x000fe20000000000 */
[----:B--2---:R-:W-:Y:S02]  /*3bf0*/  ULEA UR8, UR8, UR4, 0x18 ;  /* 0x0000000408087291 */ /* 0x004fe4000f8ec0ff */
[----:B------:R-:W-:-:S07]  /*3c00*/  ULEA UR4, UR30, UR26, 0x3 ;  /* 0x0000001a1e047291 */ /* 0x000fce000f8e18ff */
[----:B------:R2:W-:Y:S02]  /*3c10*/  @P0 STS.U8 [UR8+0x1c], R0 ;  /* 0x00001c00ff000988 */ /* 0x0005e40008000008 */
[----:B------:R-:W4:Y:S02]  /*3c20*/  SYNCS.PHASECHK.TRANS64.TRYWAIT P0, [UR4], R3 ;  /* 0x00000003ff0075a7 */ /* 0x000f240008001104 */
[----:B--2-4-:R-:W-:Y:S05]  /*3c30*/  @!P0 BRA `(.L_x_68) ;  /* 0x00000060008c8947 */ /* 0x014fea0003800000 */
.L_x_155:
[----:B------:R-:W-:-:S04]  /*3c40*/  UIADD3 UR4, UPT, UPT, UR30, 0x1, URZ ;  /* 0x000000011e047890 */ /* 0x000fc8000fffe0ff */
[----:B------:R-:W-:-:S04]  /*3c50*/  UISETP.NE.AND UP0, UPT, UR4, 0x4, UPT ;  /* 0x000000040400788c */ /* 0x000fc8000bf05270 */
[----:B------:R-:W-:Y:S02]  /*3c60*/  USEL UR6, URZ, 0x1, UP0 ;  /* 0x00000001ff067887 */ /* 0x000fe40008000000 */
[----:B------:R-:W-:-:S04]  /*3c70*/  USEL UR4, UR4, URZ, UP0 ;  /* 0x000000ff04047287 */ /* 0x000fc80008000000 */
[----:B-1----:R-:W-:Y:S01]  /*3c80*/  ULEA UR5, UR4, UR26, 0x3 ;  /* 0x0000001a04057291 */ /* 0x002fe2000f8e18ff */
[----:B------:R-:W-:-:S04]  /*3c90*/  LOP3.LUT R2, R11, UR6, RZ, 0x3c, !PT ;  /* 0x000000060b027c12 */ /* 0x000fc8000f8e3cff */
[----:B--2---:R-:W-:-:S04]  /*3ca0*/  SHF.L.U32 R3, R2, 0x1f, RZ ;  /* 0x0000001f02037819 */ /* 0x004fc800000006ff */
[----:B------:R-:W1:Y:S02]  /*3cb0*/  SYNCS.PHASECHK.TRANS64.TRYWAIT P0, [UR5], R3 ;  /* 0x00000003ff0075a7 */ /* 0x000e640008001105 */
[----:B-1----:R-:W-:Y:S05]  /*3cc0*/  @!P0 BRA `(.L_x_69) ;  /* 0x0000006000808947 */ /* 0x002fea0003800000 */
.L_x_157:
        /* <DEDUP_REMOVED lines=9> */
.L_x_159:
[----:B------:R-:W-:-:S04]  /*3d60*/  UIADD3 UR4, UPT, UPT, UR4, 0x1, URZ ;  /* 0x0000000104047890 */ /* 0x000fc8000fffe0ff */
[----:B------:R-:W-:-:S04]  /*3d70*/  UISETP.NE.AND UP0, UPT, UR4, 0x4, UPT ;  /* 0x000000040400788c */ /* 0x000fc8000bf05270 */
[----:B------:R-:W-:Y:S02]  /*3d80*/  USEL UR5, URZ, 0x1, UP0 ;  /* 0x00000001ff057887 */ /* 0x000fe40008000000 */
[----:B------:R-:W-:-:S04]  /*3d90*/  USEL UR4, UR4, URZ, UP0 ;  /* 0x000000ff04047287 */ /* 0x000fc80008000000 */
[----:B------:R-:W-:Y:S01]  /*3da0*/  ULEA UR4, UR4, UR26, 0x3 ;  /* 0x0000001a04047291 */ /* 0x000fe2000f8e18ff */
[----:B-1----:R-:W-:-:S04]  /*3db0*/  LOP3.LUT R3, R2, UR5, RZ, 0x3c, !PT ;  /* 0x0000000502037c12 */ /* 0x002fc8000f8e3cff */
[----:B------:R-:W-:-:S04]  /*3dc0*/  SHF.L.U32 R3, R3, 0x1f, RZ ;  /* 0x0000001f03037819 */ /* 0x000fc800000006ff */
[----:B------:R-:W1:Y:S02]  /*3dd0*/  SYNCS.PHASECHK.TRANS64.TRYWAIT P0, [UR4], R3 ;  /* 0x00000003ff0075a7 */ /* 0x000e640008001104 */
[----:B-1----:R-:W-:Y:S05]  /*3de0*/  @!P0 BRA `(.L_x_71) ;  /* 0x0000006000688947 */ /* 0x002fea0003800000 */
.L_x_161:
[----:B------:R-:W-:Y:S01]  /*3df0*/  NOP ;  /* 0x0000000000007918 */ /* 0x000fe20000000000 */
[----:B-1----:R-:W1:Y:S01]  /*3e00*/  LDS R0, [UR8+0x14] ;  /* 0x00001408ff007984 */ /* 0x002e620008000800 */
[----:B------:R-:W-:Y:S01]  /*3e10*/  ULOP3.LUT UR4, UR42, 0xffff, URZ, 0xc0, !UPT ;  /* 0x0000ffff2a047892 */ /* 0x000fe2000f8ec0ff */
[----:B------:R-:W-:Y:S01]  /*3e20*/  UMOV UR5, 0xffff ;  /* 0x0000ffff00057882 */ /* 0x000fe20000000000 */
[----:B------:R-:W-:Y:S02]  /*3e30*/  UMOV UR6, 0x1 ;  /* 0x0000000100067882 */ /* 0x000fe40000000000 */
[----:B------:R-:W-:-:S04]  /*3e40*/  USHF.R.U32.HI UR4, URZ, 0x5, UR4 ;  /* 0x00000005ff047899 */ /* 0x000fc80008011604 */
[----:B------:R-:W-:Y:S02]  /*3e50*/  USHF.L.U32 UR5, UR5, UR4, URZ ;  /* 0x0000000405057299 */ /* 0x000fe400080006ff */
[----:B------:R-:W-:-:S04]  /*3e60*/  USHF.L.U32 UR4, UR6, UR4, URZ ;  /* 0x0000000406047299 */ /* 0x000fc800080006ff */
[----:B-1----:R-:W-:-:S04]  /*3e70*/  LOP3.LUT R0, R0, UR5, RZ, 0xc0, !PT ;  /* 0x0000000500007c12 */ /* 0x002fc8000f8ec0ff */
[----:B------:R-:W-:-:S13]  /*3e80*/  ISETP.NE.AND P0, PT, R0, UR5, PT ;  /* 0x0000000500007c0c */ /* 0x000fda000bf05270 */
[----:B------:R-:W-:Y:S05]  /*3e90*/  @P0 BRA `(.L_x_72) ;  /* 0x0000000000580947 */ /* 0x000fea0003800000 */
[----:B------:R-:W1:Y:S02]  /*3ea0*/  LDS R0, [UR8+0x18] ;  /* 0x00001808ff007984 */ /* 0x000e640008000800 */
[----:B-1----:R-:W-:-:S04]  /*3eb0*/  LOP3.LUT R0, R0, UR4, RZ, 0xc0, !PT ;  /* 0x0000000400007c12 */ /* 0x002fc8000f8ec0ff */
[----:B------:R-:W-:-:S13]  /*3ec0*/  ISETP.NE.AND P0, PT, R0, UR4, PT ;  /* 0x0000000400007c0c */ /* 0x000fda000bf05270 */
[----:B------:R-:W-:Y:S05]  /*3ed0*/  @P0 BRA `(.L_x_73) ;  /* 0x00000000003c0947 */ /* 0x000fea0003800000 */
[----:B------:R-:W1:Y:S01]  /*3ee0*/  S2R R2, SR_LANEID ;  /* 0x0000000000027919 */ /* 0x000e620000000000 */
[----:B------:R-:W-:Y:S01]  /*3ef0*/  ULOP3.LUT UR5, URZ, UR5, URZ, 0x33, !UPT ;  /* 0x00000005ff057292 */ /* 0x000fe2000f8e33ff */
[----:B------:R-:W-:Y:S01]  /*3f00*/  LOP3.LUT R4, RZ, UR4, RZ, 0x33, !PT ;  /* 0x00000004ff047c12 */ /* 0x000fe2000f8e33ff */
[----:B------:R-:W-:Y:S02]  /*3f10*/  VOTEU.ANY UR4, UPT, PT ;  /* 0x0000000000047886 */ /* 0x000fe400038e0100 */
[----:B------:R-:W-:Y:S01]  /*3f20*/  UFLO.U32 UR4, UR4 ;  /* 0x00000004000472bd */ /* 0x000fe200080e0000 */
[----:B------:R-:W2:Y:S01]  /*3f30*/  REDUX UR6, R4 ;  /* 0x00000000040673c4 */ /* 0x000ea20000000000 */
[----:B------:R-:W-:-:S06]  /*3f40*/  IMAD.U32 R0, RZ, RZ, UR5 ;  /* 0x00000005ff007e24 */ /* 0x000fcc000f8e00ff */
[----:B------:R4:W-:Y:S01]  /*3f50*/  UTCATOMSWS.AND URZ, UR5 ;  /* 0x0000000500ff79e3 */ /* 0x0009e20008000000 */
[----:B------:R-:W3:Y:S01]  /*3f60*/  REDUX UR7, R0 ;  /* 0x00000000000773c4 */ /* 0x000ee20000000000 */
[----:B-1----:R-:W-:Y:S01]  /*3f70*/  ISETP.EQ.U32.AND P0, PT, R2, UR4, PT ;  /* 0x0000000402007c0c */ /* 0x002fe2000bf02070 */
[----:B--2---:R-:W-:Y:S01]  /*3f80*/  IMAD.U32 R2, RZ, RZ, UR6 ;  /* 0x00000006ff027e24 */ /* 0x004fe2000f8e00ff */
[----:B---3--:R-:W-:-:S11]  /*3f90*/  MOV R3, UR7 ;  /* 0x0000000700037c02 */ /* 0x008fd60008000f00 */
[----:B------:R4:W-:Y:S04]  /*3fa0*/  @P0 ATOMS.AND RZ, [UR8+0x14], R3 ;  /* 0x00001403ffff098c */ /* 0x0009e8000a800008 */
[----:B------:R4:W-:Y:S01]  /*3fb0*/  @P0 ATOMS.AND RZ, [UR8+0x18], R2 ;  /* 0x00001802ffff098c */ /* 0x0009e2000a800008 */
[----:B------:R-:W-:Y:S05]  /*3fc0*/  BRA `(.L_x_74) ;  /* 0x0000000000147947 */ /* 0x000fea0003800000 */
.L_x_73:
[----:B------:R-:W-:Y:S02]  /*3fd0*/  MOV R2, 0x3ff0 ;  /* 0x00003ff000027802 */ /* 0x000fe40000000f00 */
[----:B---3-5:R-:W-:Y:S05]  /*3fe0*/  CALL.REL.NOINC `($__internal_0_$__cuda_sm10x_tcgen05_guardrail_trap_col_being_dealloced_not_returned_by_alloc) ;  /* 0x00000064004c7944 */ /* 0x028fea0003c00000 */
[----:B------:R-:W-:Y:S05]  /*3ff0*/  BRA `(.L_x_74) ;  /* 0x0000000000087947 */ /* 0x000fea0003800000 */
.L_x_72:
[----:B------:R-:W-:Y:S02]  /*4000*/  MOV R2, 0x4020 ;  /* 0x0000402000027802 */ /* 0x000fe40000000f00 */
[----:B---3-5:R-:W-:Y:S05]  /*4010*/  CALL.REL.NOINC `($__internal_2_$__cuda_sm10x_tcgen05_guardrail_trap_unallocated_columns_being_dealloced) ;  /* 0x0000006400587944 */ /* 0x028fea0003c00000 */
.L_x_74:
[----:B------:R-:W-:Y:S01]  /*4020*/  NOP ;  /* 0x0000000000007918 */ /* 0x000fe20000000000 */
[----:B----4-:R-:W-:Y:S05]  /*4030*/  EXIT ;  /* 0x000000000000794d */ /* 0x010fea0003800000 */
.L_x_56:
[----:B------:R-:W-:-:S09]  /*4040*/  UISETP.NE.OR UP0, UPT, UR17, 0x3, !UP3 ;  /* 0x000000031100788c */ /* 0x000fd2000df05670 */
[----:B------:R-:W-:Y:S05]  /*4050*/  BRA.U UP0, `(.L_x_75) ;  /* 0x0000001100587547 */ /* 0x000fea000b800000 */
[----:B------:R-:W2:Y:S01]  /*4060*/  S2UR UR10, SR_CgaCtaId ;  /* 0x00000000000a79c3 */ /* 0x000ea20000008800 */
[----:B------:R-:W3:Y:S01]  /*4070*/  LDCU UR31, c[0x0][0x370] ;  /* 0x00006e00ff1f77ac */ /* 0x000ee20008000800 */
[----:B------:R-:W-:Y:S02]  /*4080*/  HFMA2 R13, -RZ, RZ, 0, 0 ;  /* 0x00000000ff0d7431 */ /* 0x000fe400000001ff */
[----:B------:R-:W-:Y:S01]  /*4090*/  IMAD.MOV.U32 R15, RZ, RZ, 0x1 ;  /* 0x00000001ff0f7424 */ /* 0x000fe200078e00ff */
[----:B------:R-:W-:Y:S01]  /*40a0*/  MOV R7, 0x1000 ;  /* 0x0000100000077802 */ /* 0x000fe20000000f00 */
[----:B------:R-:W3:Y:S01]  /*40b0*/  LDCU.128 UR44, c[0x0][0xb10] ;  /* 0x00016200ff2c77ac */ /* 0x000ee20008000c00 */
[----:B------:R-:W-:Y:S01]  /*40c0*/  IMAD.MOV.U32 R14, RZ, RZ, RZ ;  /* 0x000000ffff0e7224 */ /* 0x000fe200078e00ff */
[----:B------:R-:W4:Y:S01]  /*40d0*/  LDC.64 R16, c[0x0][0x348] ;  /* 0x0000d200ff107b82 */ /* 0x000f220000000a00 */
[----:B------:R-:W1:Y:S01]  /*40e0*/  LDCU UR30, c[0x0][0x374] ;  /* 0x00006e80ff1e77ac */ /* 0x000e620008000800 */
[----:B------:R-:W2:Y:S06]  /*40f0*/  LDCU UR15, c[0x0][0xb0c] ;  /* 0x00016180ff0f77ac */ /* 0x000eac0008000800 */
[----:B------:R-:W4:Y:S01]  /*4100*/  LDC.64 R2, c[0x0][0x888] ;  /* 0x00022200ff027b82 */ /* 0x000f220000000a00 */
[----:B------:R-:W4:Y:S01]  /*4110*/  LDCU UR49, c[0x0][0xb20] ;  /* 0x00016400ff3177ac */ /* 0x000f220008000800 */
[----:B------:R-:W4:Y:S06]  /*4120*/  LDCU UR4, c[0x0][0xb30] ;  /* 0x00016600ff0477ac */ /* 0x000f2c0008000800 */
[----:B------:R-:W4:Y:S01]  /*4130*/  LDC.64 R4, c[0x0][0x890] ;  /* 0x00022400ff047b82 */ /* 0x000f220000000a00 */
[----:B------:R-:W-:Y:S01]  /*4140*/  UMOV UR21, 0x400 ;  /* 0x0000040000157882 */ /* 0x000fe20000000000 */
[----:B---3--:R-:W-:-:S02]  /*4150*/  UIMAD.WIDE.U32 UR6, UR31, UR44, URZ ;  /* 0x0000002c1f0672a5 */ /* 0x008fc4000f8e00ff */
[----:B-1----:R-:W-:Y:S02]  /*4160*/  UIMAD.WIDE.U32 UR8, UR30, UR47, URZ ;  /* 0x0000002f1e0872a5 */ /* 0x002fe4000f8e00ff */
[----:B--2---:R-:W-:Y:S02]  /*4170*/  ULEA UR21, UR10, UR21, 0x18 ;  /* 0x000000150a157291 */ /* 0x004fe4000f8ec0ff */
[----:B------:R-:W-:Y:S02]  /*4180*/  UPLOP3.LUT UP3, UPT, UPT, UPT, UPT, 0x40, 0x4 ;  /* 0x000000000004789c */ /* 0x000fe40003f6e870 */
[----:B------:R-:W-:Y:S02]  /*4190*/  UIADD3 UR37, UPT, UPT, UR21, 0x68, URZ ;  /* 0x0000006815257890 */ /* 0x000fe4000fffe0ff */
[----:B------:R-:W-:Y:S02]  /*41a0*/  UIADD3 UR33, UPT, UPT, UR21, 0x50, URZ ;  /* 0x0000005015217890 */ /* 0x000fe4000fffe0ff */
[----:B------:R-:W-:-:S02]  /*41b0*/  UIADD3 UR25, UPT, UPT, UR21, 0x58, URZ ;  /* 0x0000005815197890 */ /* 0x000fc4000fffe0ff */
[----:B------:R-:W-:Y:S01]  /*41c0*/  UIADD3 UR17, UPT, UPT, UR21, 0x60, URZ ;  /* 0x0000006015117890 */ /* 0x000fe2000fffe0ff */
[----:B------:R-:W-:Y:S01]  /*41d0*/  UMOV UR6, UR7 ;  /* 0x0000000700067c82 */ /* 0x000fe20008000000 */
[----:B------:R-:W-:Y:S01]  /*41e0*/  UMOV UR41, UR9 ;  /* 0x0000000900297c82 */ /* 0x000fe20008000000 */
[----:B------:R-:W-:Y:S02]  /*41f0*/  UISETP.GE.AND UP0, UPT, UR42, 0x1, UPT ;  /* 0x000000012a00788c */ /* 0x000fe4000bf06270 */
[----:B------:R-:W-:Y:S01]  /*4200*/  UISETP.NE.AND UP4, UPT, UR42, 0x1, UPT ;  /* 0x000000012a00788c */ /* 0x000fe2000bf85270 */
[----:B------:R-:W1:Y:S01]  /*4210*/  LDCU.64 UR22, c[0x0][0xb28] ;  /* 0x00016500ff1677ac */ /* 0x000e620008000a00 */
[----:B------:R-:W-:Y:S02]  /*4220*/  UISETP.NE.AND UP6, UPT, UR15, 0x1, UPT ;  /* 0x000000010f00788c */ /* 0x000fe4000bfc5270 */
[----:B------:R-:W-:Y:S02]  /*4230*/  UISETP.NE.AND UP5, UPT, UR46, 0x1, UPT ;  /* 0x000000012e00788c */ /* 0x000fe4000bfa5270 */
[----:B------:R-:W-:-:S02]  /*4240*/  UPRMT UR37, UR10, 0x654, UR37 ;  /* 0x000006540a257896 */ /* 0x000fc40008000025 */
[----:B------:R-:W-:Y:S02]  /*4250*/  USHF.R.U32.HI UR43, URZ, UR45, UR6 ;  /* 0x0000002dff2b7299 */ /* 0x000fe40008011606 */
[----:B------:R-:W-:Y:S02]  /*4260*/  UPRMT UR40, UR10, 0x654, UR33 ;  /* 0x000006540a287896 */ /* 0x000fe40008000021 */
[----:B------:R-:W-:Y:S02]  /*4270*/  UPRMT UR39, UR10, 0x654, UR25 ;  /* 0x000006540a277896 */ /* 0x000fe40008000019 */
[----:B------:R-:W-:Y:S02]  /*4280*/  UPRMT UR38, UR10, 0x654, UR17 ;  /* 0x000006540a267896 */ /* 0x000fe40008000011 */
[----:B----4-:R-:W-:Y:S02]  /*4290*/  USHF.R.U32.HI UR41, URZ, UR49, UR41 ;  /* 0x00000031ff297299 */ /* 0x010fe40008011629 */
[----:B------:R-:W-:-:S11]  /*42a0*/  UISETP.NE.AND UP2, UPT, UR4, 0x1, UPT ;  /* 0x000000010400788c */ /* 0x000fd6000bf45270 */
.L_x_86:
[C---:B------:R-:W-:Y:S02]  /*42b0*/  LEA R12, R14.reuse, UR21, 0x3 ;  /* 0x000000150e0c7c11 */ /* 0x040fe4000f8e18ff */
[----:B------:R-:W-:Y:S02]  /*42c0*/  SHF.L.U32 R9, R13, 0x1f, RZ ;  /* 0x0000001f0d097819 */ /* 0x000fe400000006ff */
[----:B------:R-:W-:Y:S02]  /*42d0*/  LEA R10, R14, UR21, 0x4 ;  /* 0x000000150e0a7c11 */ /* 0x000fe4000f8e20ff */
[----:B--2---:R-:W2:Y:S02]  /*42e0*/  SYNCS.PHASECHK.TRANS64.TRYWAIT P0, [R12+URZ+0xa0], R9 ;  /* 0x0000a0090c0075a7 */ /* 0x004ea400080011ff */
[----:B--2---:R-:W-:Y:S05]  /*42f0*/  @!P0 BRA `(.L_x_76) ;  /* 0x0000005c003c8947 */ /* 0x004fea0003800000 */
.L_x_162:
[----:B--2---:R-:W2:Y:S01]  /*4300*/  LDS.128 R8, [R10+0x130] ;  /* 0x000130000a087984 */ /* 0x004ea20000000c00 */
[----:B------:R-:W-:Y:S01]  /*4310*/  UISETP.GE.AND UP0, UPT, UR42, 0x1, UPT ;  /* 0x000000012a00788c */ /* 0x000fe2000bf06270 */
[----:B------:R-:W-:Y:S01]  /*4320*/  @!PT LDS RZ, [RZ] ;  /* 0x00000000fffff984 */ /* 0x000fe20000000800 */
[----:B------:R-:W-:Y:S01]  /*4330*/  @!PT LDS RZ, [RZ] ;  /* 0x00000000fffff984 */ /* 0x000fe20000000800 */
[----:B------:R-:W-:Y:S01]  /*4340*/  @!PT LDS RZ, [RZ] ;  /* 0x00000000fffff984 */ /* 0x000fe20000000800 */
[----:B------:R-:W-:Y:S01]  /*4350*/  @!PT LDS RZ, [RZ] ;  /* 0x00000000fffff984 */ /* 0x000fe20000000800 */
[----:B------:R3:W-:Y:S06]  /*4360*/  MEMBAR.ALL.CTA ;  /* 0x0000000000007992 */ /* 0x0007ec0000008000 */
[----:B---3--:R-:W3:Y:S01]  /*4370*/  FENCE.VIEW.ASYNC.S ;  /* 0x00000000000073c6 */ /* 0x008ee20000000000 */
[----:B--2---:R-:W-:Y:S11]  /*4380*/  LOP3.LUT P0, RZ, R10, 0x1, RZ, 0xc0, !PT ;  /* 0x000000010aff7812 */ /* 0x004ff6000780c0ff */
[----:B------:R-:W-:Y:S02]  /*4390*/  @!UPT UIADD3 URZ, UPT, UPT, URZ, URZ, URZ ;  /* 0x000000fffffff290 */ /* 0x000fe4000fffe0ff */
[----:B---3--:R-:W-:Y:S01]  /*43a0*/  VOTEU.ANY UP1, P0 ;  /* 0x0000000000ff7886 */ /* 0x008fe20000020100 */
[----:B------:R-:W-:Y:S11]  /*43b0*/  PLOP3.LUT P0, PT, PT, PT, UP1, 0x80, 0x8 ;  /* 0x000000000008781c */ /* 0x000ff60003f0f018 */
[----:B------:R-:W-:Y:S02]  /*43c0*/  @!UPT UIADD3 URZ, UPT, UPT, URZ, URZ, URZ ;  /* 0x000000fffffff290 */ /* 0x000fe4000fffe0ff */
[----:B------:R-:W-:Y:S02]  /*43d0*/  @P0 SHF.R.U32.HI R0, RZ, 0x10, R9 ;  /* 0x00000010ff000819 */ /* 0x000fe40000011609 */
[----:B------:R-:W-:Y:S02]  /*43e0*/  @P0 MOV R6, R8 ;  /* 0x0000000800060202 */ /* 0x000fe40000000f00 */
[----:B------:R-:W-:Y:S01]  /*43f0*/  @P0 R2UR UR4, R0 ;  /* 0x00000000000402ca */ /* 0x000fe200000e0000 */
[----:B------:R-:W-:Y:S01]  /*4400*/  VIADD R0, R12, 0xb0 ;  /* 0x000000b00c007836 */ /* 0x000fe20000000000 */
[----:B------:R-:W-:Y:S02]  /*4410*/  @P0 LOP3.LUT R8, R9, 0xffff, RZ, 0xc0, !PT ;  /* 0x0000ffff09080812 */ /* 0x000fe400078ec0ff */
[----:B------:R-:W-:Y:S02]  /*4420*/  @P0 R2UR UR6, R6 ;  /* 0x00000000060602ca */ /* 0x000fe400000e0000 */
[----:B------:R-:W-:Y:S02]  /*4430*/  PRMT R0, RZ, 0x654, R0 ;  /* 0x00000654ff007816 */ /* 0x000fe40000000000 */
[----:B------:R-:W-:Y:S02]  /*4440*/  @P0 R2UR UR5, R8 ;  /* 0x00000000080502ca */ /* 0x000fe400000e0000 */
[----:B------:R2:W-:Y:S03]  /*4450*/  SYNCS.ARRIVE.TRANS64.RED.A1T0 RZ, [R0+URZ], RZ ;  /* 0x000000ff00ff79a7 */ /* 0x0005e600081004ff */
[----:B------:R-:W-:Y:S04]  /*4460*/  @UP1 UMOV UR29, UR4 ;  /* 0x00000004001d1c82 */ /* 0x000fe80008000000 */
[----:B------:R-:W-:Y:S04]  /*4470*/  @UP1 UMOV UR14, UR6 ;  /* 0x00000006000e1c82 */ /* 0x000fe80008000000 */
[----:B------:R-:W-:Y:S01]  /*4480*/  @UP1 UMOV UR13, UR5 ;  /* 0x00000005000d1c82 */ /* 0x000fe20008000000 */
[----:B------:R-:W-:Y:S05]  /*4490*/  BRA.U !UP0, `(.L_x_77) ;  /* 0x0000000108a47547 */ /* 0x000fea000b800000 */
[----:B------:R-:W-:Y:S02]  /*44a0*/  UIMAD.WIDE.U32 UR18, UR13, UR47, URZ ;  /* 0x0000002f0d1272a5 */ /* 0x000fe4000f8e00ff */
[----:B------:R-:W-:Y:S02]  /*44b0*/  UIMAD.WIDE.U32 UR26, UR14, UR44, URZ ;  /* 0x0000002c0e1a72a5 */ /* 0x000fe4000f8e00ff */
[----:B------:R-:W-:Y:S02]  /*44c0*/  USEL UR4, UR30, UR41, !UP5 ;  /* 0x000000291e047287 */ /* 0x000fe4000e800000 */
[----:B------:R-:W-:Y:S02]  /*44d0*/  USEL UR7, UR31, UR43, !UP6 ;  /* 0x0000002b1f077287 */ /* 0x000fe4000f000000 */
[----:B-1----:R-:W-:Y:S02]  /*44e0*/  UIMAD.WIDE.U32 UR8, UR4, UR22, URZ ;  /* 0x00000016040872a5 */ /* 0x002fe4000f8e00ff */
[----:B------:R-:W-:Y:S01]  /*44f0*/  UIMAD.WIDE.U32 UR10, UR7, UR22, URZ ;  /* 0x00000016070a72a5 */ /* 0x000fe2000f8e00ff */
[----:B------:R-:W-:Y:S02]  /*4500*/  UMOV UR5, UR19 ;  /* 0x0000001300057c82 */ /* 0x000fe40008000000 */
[----:B------:R-:W-:Y:S03]  /*4510*/  USHF.R.U32.HI UR6, URZ, UR49, UR5 ;  /* 0x00000031ff067299 */ /* 0x000fe60008011605 */
[----:B------:R-:W-:Y:S01]  /*4520*/  UMOV UR5, UR27 ;  /* 0x0000001b00057c82 */ /* 0x000fe20008000000 */
[----:B------:R-:W-:Y:S02]  /*4530*/  USEL UR6, UR13, UR6, !UP5 ;  /* 0x000000060d067287 */ /* 0x000fe4000e800000 */
[----:B------:R-:W-:Y:S03]  /*4540*/  USHF.R.U32.HI UR12, URZ, UR45, UR5 ;  /* 0x0000002dff0c7299 */ /* 0x000fe60008011605 */
[----:B------:R-:W-:Y:S02]  /*4550*/  UMOV UR5, UR9 ;  /* 0x0000000900057c82 */ /* 0x000fe40008000000 */
[----:B------:R-:W-:Y:S03]  /*4560*/  @UP4 USHF.R.U32.HI UR4, URZ, UR23, UR5 ;  /* 0x00000017ff044299 */ /* 0x000fe60008011605 */
[----:B------:R-:W-:Y:S01]  /*4570*/  UMOV UR5, UR11 ;  /* 0x0000000b00057c82 */ /* 0x000fe20008000000 */
[----:B------:R-:W-:Y:S02]  /*4580*/  UIMAD UR4, UR42, UR4, URZ ;  /* 0x000000042a0472a4 */ /* 0x000fe4000f8e02ff */
[----:B------:R-:W-:Y:S02]  /*4590*/  @UP4 USHF.R.U32.HI UR7, URZ, UR23, UR5 ;  /* 0x00000017ff074299 */ /* 0x000fe40008011605 */
[----:B------:R-:W-:Y:S02]  /*45a0*/  UIMAD.WIDE.U32 UR10, UR6, UR22, URZ ;  /* 0x00000016060a72a5 */ /* 0x000fe4000f8e00ff */
[----:B------:R-:W-:Y:S02]  /*45b0*/  USEL UR5, UR14, UR12, !UP6 ;  /* 0x0000000c0e057287 */ /* 0x000fe4000f000000 */
[----:B------:R-:W-:Y:S02]  /*45c0*/  UIMAD UR8, UR42, UR7, URZ ;  /* 0x000000072a0872a4 */ /* 0x000fe4000f8e02ff */
[----:B------:R-:W-:Y:S03]  /*45d0*/  UISETP.GE.AND UP0, UPT, UR6, UR4, UPT ;  /* 0x000000040600728c */ /* 0x000fe6000bf06270 */
[----:B------:R-:W-:Y:S01]  /*45e0*/  UMOV UR4, UR11 ;  /* 0x0000000b00047c82 */ /* 0x000fe20008000000 */
[----:B------:R-:W-:Y:S02]  /*45f0*/  UISETP.GE.OR UP0, UPT, UR5, UR8, UP0 ;  /* 0x000000080500728c */ /* 0x000fe40008706670 */
[----:B------:R-:W-:Y:S02]  /*4600*/  USHF.R.U32.HI UR4, URZ, UR23, UR4 ;  /* 0x00000017ff047299 */ /* 0x000fe40008011604 */
[----:B------:R-:W-:Y:S02]  /*4610*/  UIMAD.WIDE.U32 UR8, UR5, UR22, URZ ;  /* 0x00000016050872a5 */ /* 0x000fe4000f8e00ff */
[----:B------:R-:W-:Y:S04]  /*4620*/  USEL UR10, UR6, UR4, !UP4 ;  /* 0x00000004060a7287 */ /* 0x000fe8000e000000 */
[----:B------:R-:W-:Y:S01]  /*4630*/  UIADD3 UR11, UPT, UPT, -UR10, URZ, URZ ;  /* 0x000000ff0a0b7290 */ /* 0x000fe2000fffe1ff */
[----:B------:R-:W-:Y:S02]  /*4640*/  @!UP0 UMOV UR4, UR9 ;  /* 0x0000000900048c82 */ /* 0x000fe40008000000 */
[----:B------:R-:W-:Y:S02]  /*4650*/  @!UP0 USHF.R.U32.HI UR4, URZ, UR23, UR4 ;  /* 0x00000017ff048299 */ /* 0x000fe40008011604 */
[----:B------:R-:W-:Y:S02]  /*4660*/  UIMAD UR8, UR42, UR11, UR6 ;  /* 0x0000000b2a0872a4 */ /* 0x000fe4000f8e0206 */
[----:B------:R-:W-:Y:S04]  /*4670*/  @!UP0 USEL UR4, UR5, UR4, !UP4 ;  /* 0x0000000405048287 */ /* 0x000fe8000e000000 */
[----:B------:R-:W-:Y:S02]  /*4680*/  @!UP0 UIMAD UR8, UR7, UR8, UR4 ;  /* 0x00000008070882a4 */ /* 0x000fe4000f8e0204 */
[----:B------:R-:W-:Y:S02]  /*4690*/  @!UP0 UIADD3 UR9, UPT, UPT, UR10, -UR4, URZ ;  /* 0x800000040a098290 */ /* 0x000fe4000fffe0ff */
[----:B------:R-:W-:Y:S02]  /*46a0*/  UIADD3 UR4, UPT, UPT, -UR5, URZ, URZ ;  /* 0x000000ff05047290 */ /* 0x000fe4000fffe1ff */
[----:B------:R-:W-:Y:S02]  /*46b0*/  UIADD3 UR7, UPT, UPT, -UR6, URZ, URZ ;  /* 0x000000ff06077290 */ /* 0x000fe4000fffe1ff */
[----:B------:R-:W-:Y:S02]  /*46c0*/  @!UP0 UIMAD UR6, UR9, UR42, UR5 ;  /* 0x0000002a090682a4 */ /* 0x000fe4000f8e0205 */
[----:B------:R-:W-:Y:S02]  /*46d0*/  UIMAD UR14, UR15, UR4, UR14 ;  /* 0x000000040f0e72a4 */ /* 0x000fe4000f8e020e */
[----:B------:R-:W-:Y:S01]  /*46e0*/  UIMAD UR13, UR46, UR7, UR13 ;  /* 0x000000072e0d72a4 */ /* 0x000fe2000f8e020d */
[----:B------:R-:W-:Y:S02]  /*46f0*/  @!UP0 UMOV UR5, UR8 ;  /* 0x0000000800058c82 */ /* 0x000fe40008000000 */
[----:B------:R-:W-:Y:S02]  /*4700*/  UIMAD UR14, UR5, UR15, UR14 ;  /* 0x0000000f050e72a4 */ /* 0x000fe4000f8e020e */
[----:B------:R-:W-:Y:S11]  /*4710*/  UIMAD UR13, UR6, UR46, UR13 ;  /* 0x0000002e060d72a4 */ /* 0x000ff6000f8e020d */
[----:B------:R-:W-:Y:S01]  /*4720*/  @!UPT UIADD3 URZ, UPT, UPT, URZ, URZ, URZ ;  /* 0x000000fffffff290 */ /* 0x000fe2000fffe0ff */
.L_x_77:
[----:B------:R-:W3:Y:S01]  /*4730*/  @!UP2 LDCU.128 UR8, c[0x0][0xb10] ;  /* 0x00016200ff08a7ac */ /* 0x000ee20008000c00 */
[C---:B------:R-:W-:Y:S02]  /*4740*/  ISETP.NE.U32.AND P1, PT, R4.reuse, RZ, PT ;  /* 0x000000ff0400720c */ /* 0x040fe40003f25070 */
[----:B------:R-:W-:Y:S02]  /*4750*/  ISETP.NE.U32.AND P0, PT, R4, RZ, PT ;  /* 0x000000ff0400720c */ /* 0x000fe40003f05070 */
[C---:B------:R-:W-:Y:S02]  /*4760*/  ISETP.NE.AND.EX P1, PT, R5.reuse, RZ, PT, P1 ;  /* 0x000000ff0500720c */ /* 0x040fe40003f25310 */
[----:B------:R-:W-:Y:S01]  /*4770*/  ISETP.NE.AND.EX P0, PT, R5, RZ, PT, P0 ;  /* 0x000000ff0500720c */ /* 0x000fe20003f05300 */
[----:B------:R-:W4:Y:S01]  /*4780*/  @!UP2 LDCU UR5, c[0x0][0xb0c] ;  /* 0x00016180ff05a7ac */ /* 0x000f220008000800 */
[----:B------:R-:W-:Y:S01]  /*4790*/  SHF.L.U32 R9, R15, 0x1f, RZ ;  /* 0x0000001f0f097819 */ /* 0x000fe200000006ff */
[----:B------:R-:W-:Y:S02]  /*47a0*/  USHF.L.U32 UR35, UR16, 0x6, URZ ;  /* 0x0000000610237899 */ /* 0x000fe400080006ff */
[----:B------:R-:W-:Y:S02]  /*47b0*/  USHF.L.U32 UR34, UR20, 0x8, URZ ;  /* 0x0000000814227899 */ /* 0x000fe400080006ff */
[----:B---3--:R-:W-:Y:S07]  /*47c0*/  UIMAD.WIDE.U32 UR6, UR14, UR8, URZ ;  /* 0x000000080e0672a5 */ /* 0x008fee000f8e00ff */
[----:B------:R-:W-:Y:S01]  /*47d0*/  @!UP2 UMOV UR4, UR7 ;  /* 0x000000070004ac82 */ /* 0x000fe20008000000 */
[----:B----4-:R-:W-:Y:S02]  /*47e0*/  @!UP2 UISETP.NE.AND UP0, UPT, UR5, 0x1, UPT ;  /* 0x000000010500a88c */ /* 0x010fe4000bf05270 */
[----:B------:R-:W-:Y:S02]  /*47f0*/  @!UP2 USHF.R.U32.HI UR4, URZ, UR9, UR4 ;  /* 0x00000009ff04a299 */ /* 0x000fe40008011604 */
[----:B------:R-:W-:Y:S02]  /*4800*/  UIMAD.WIDE.U32 UR6, UR13, UR11, URZ ;  /* 0x0000000b0d0672a5 */ /* 0x000fe4000f8e00ff */
[----:B------:R-:W-:Y:S02]  /*4810*/  @!UP2 USEL UR8, UR14, UR4, !UP0 ;  /* 0x000000040e08a287 */ /* 0x000fe4000c000000 */
[----:B------:R-:W-:Y:S03]  /*4820*/  @!UP2 UISETP.NE.AND UP0, UPT, UR10, 0x1, UPT ;  /* 0x000000010a00a88c */ /* 0x000fe6000bf05270 */
[----:B------:R-:W-:Y:S02]  /*4830*/  @!UP2 UMOV UR6, UR7 ;  /* 0x000000070006ac82 */ /* 0x000fe40008000000 */
[----:B------:R-:W3:Y:S02]  /*4840*/  @!UP2 LDCU UR4, c[0x0][0xb20] ;  /* 0x00016400ff04a7ac */ /* 0x000ee40008000800 */
[----:B---3--:R-:W-:Y:S04]  /*4850*/  @!UP2 USHF.R.U32.HI UR6, URZ, UR4, UR6 ;  /* 0x00000004ff06a299 */ /* 0x008fe80008011606 */
[----:B------:R-:W-:Y:S04]  /*4860*/  @!UP2 USEL UR6, UR13, UR6, !UP0 ;  /* 0x000000060d06a287 */ /* 0x000fe8000c000000 */
[----:B------:R-:W-:Y:S02]  /*4870*/  @!UP2 UIADD3 UR4, UPT, UPT, -UR8, UR6, URZ ;  /* 0x000000060804a290 */ /* 0x000fe4000fffe1ff */
[----:B------:R-:W-:Y:S02]  /*4880*/  @!UP2 UIADD3 UR6, UPT, UPT, UR8, -UR6, URZ ;  /* 0x800000060806a290 */ /* 0x000fe4000fffe0ff */
[----:B------:R-:W-:Y:S02]  /*4890*/  @!UP2 UIMAD UR14, UR4, UR5, UR14 ;  /* 0x00000005040ea2a4 */ /* 0x000fe4000f8e020e */
[----:B------:R-:W-:Y:S01]  /*48a0*/  @!UP2 UIMAD UR13, UR6, UR10, UR13 ;  /* 0x0000000a060da2a4 */ /* 0x000fe2000f8e020d */
[----:B------:R-:W-:Y:S11]  /*48b0*/  BRA.U UP3, `(.L_x_78) ;  /* 0x0000000103107547 */ /* 0x000ff6000b800000 */
[----:B--2---:R-:W-:Y:S04]  /*48c0*/  MOV R0, UR48 ;  /* 0x0000003000007c02 */ /* 0x004fe80008000f00 */
[----:B------:R-:W-:Y:S04]  /*48d0*/  SHF.L.U32 R11, R0, 0x1f, RZ ;  /* 0x0000001f000b7819 */ /* 0x000fe800000006ff */
[----:B------:R-:W2:Y:S02]  /*48e0*/  SYNCS.PHASECHK.TRANS64.TRYWAIT P2, [UR21+0x98], R11 ;  /* 0x0000980bff0075a7 */ /* 0x000ea40008041115 */
[----:B--2---:R-:W-:Y:S05]  /*48f0*/  @!P2 BRA `(.L_x_79) ;  /* 0x0000005400d0a947 */ /* 0x004fea0003800000 */
.L_x_78:
[----:B------:R-:W-:Y:S05]  /*4900*/  @!P1 BRA `(.L_x_80) ;  /* 0x0000000000309947 */ /* 0x000fea0003800000 */
[----:B------:R-:W-:Y:S01]  /*4910*/  ISETP.NE.U32.AND P1, PT, R2, RZ, PT ;  /* 0x000000ff0200720c */ /* 0x000fe20003f25070 */
[----:B------:R-:W3:Y:S01]  /*4920*/  LDCU.64 UR4, c[0x0][0x358] ;  /* 0x00006b00ff0477ac */ /* 0x000ee20008000a00 */
[----:B------:R-:W-:Y:S02]  /*4930*/  IMAD.MOV.U32 R85, RZ, RZ, 0x1 ;  /* 0x00000001ff557424 */ /* 0x000fe400078e00ff */
[----:B------:R-:W-:Y:S11]  /*4940*/  ISETP.NE.AND.EX P1, PT, R3, RZ, PT, P1 ;  /* 0x000000ff0300720c */ /* 0x000ff60003f25310 */
[----:B------:R-:W-:Y:S02]  /*4950*/  @!UPT UIADD3 URZ, UPT, UPT, URZ, URZ, URZ ;  /* 0x000000fffffff290 */ /* 0x000fe4000fffe0ff */
[----:B--2---:R-:W2:Y:S01]  /*4960*/  @P1 LDC.64 R10, c[0x0][0x888] ;  /* 0x00022200ff0a1b82 */ /* 0x004ea20000000a00 */
[----:B------:R-:W-:Y:S04]  /*4970*/  @P1 IMAD R0, R4, UR36, RZ ;  /* 0x0000002404001c24 */ /* 0x000fe8000f8e02ff */
[----:B--2---:R-:W-:Y:S04]  /*4980*/  @P1 IMAD.WIDE R10, R0, 0x4, R10 ;  /* 0x00000004000a1825 */ /* 0x004fe800078e020a */
[----:B------:R-:W-:Y:S01]  /*4990*/  HFMA2 R0, -RZ, RZ, 0, 5.9604644775390625e-08 ;  /* 0x00000001ff007431 */ /* 0x000fe200000001ff */
[----:B---3-5:R3:W5:Y:S04]  /*49a0*/  @P1 LDG.E R41, desc[UR4][R10.64] ;  /* 0x000000040a291981 */ /* 0x028768000c1e1900 */
[----:B------:R-:W-:Y:S01]  /*49b0*/  @!P1 PRMT R85, R0, 0x7610, R85 ;  /* 0x0000761000559816 */ /* 0x000fe20000000055 */
[----:B---3--:R-:W4:Y:S06]  /*49c0*/  @!P1 LDC R41, c[0x0][0x880] ;  /* 0x00022000ff299b82 */ /* 0x008f2c0000000800 */
.L_x_80:
[----:B----45:R-:W-:Y:S01]  /*49d0*/  @!P0 FSETP.EQ.AND P1, PT, R41, RZ, PT ;  /* 0x000000ff2900820b */ /* 0x030fe20003f22000 */
[----:B------:R-:W-:Y:S01]  /*49e0*/  @!UPT UIADD3 URZ, UPT, UPT, URZ, URZ, URZ ;  /* 0x000000fffffff290 */ /* 0x000fe2000fffe0ff */
[----:B------:R-:W-:Y:S11]  /*49f0*/  @!P0 BRA `(.L_x_81) ;  /* 0x0000000000188947 */ /* 0x000ff60003800000 */
[----:B------:R-:W-:Y:S02]  /*4a00*/  LOP3.LUT P0, RZ, R85, 0xff, RZ, 0xc0, !PT ;  /* 0x000000ff55ff7812 */ /* 0x000fe4000780c0ff */
[----:B------:R-:W-:Y:S04]  /*4a10*/  ISETP.NE.U32.AND P1, PT, R2, RZ, PT ;  /* 0x000000ff0200720c */ /* 0x000fe80003f25070 */
[----:B------:R-:W-:Y:S04]  /*4a20*/  ISETP.NE.AND.EX P1, PT, R3, RZ, PT, P1 ;  /* 0x000000ff0300720c */ /* 0x000fe80003f25310 */
[----:B------:R-:W-:Y:S03]  /*4a30*/  PLOP3.LUT P1, PT, P1, PT, PT, 0x8, 0x80 ;  /* 0x000000000080781c */ /* 0x000fe60000f2e170 */
[----:B------:R-:W-:Y:S11]  /*4a40*/  @P0 FSETP.EQ.AND P1, PT, R41, RZ, PT ;  /* 0x000000ff2900020b */ /* 0x000ff60003f22000 */
[----:B------:R-:W-:Y:S02]  /*4a50*/  @!UPT UIADD3 URZ, UPT, UPT, URZ, URZ, URZ ;  /* 0x000000fffffff290 */ /* 0x000fe4000fffe0ff */
.L_x_81:
[----:B------:R-:W3:Y:S01]  /*4a60*/  SYNCS.PHASECHK.TRANS64.TRYWAIT P2, [UR21+0x70], R9 ;  /* 0x00007009ff0075a7 */ /* 0x000ee20008041115 */
[----:B------:R-:W-:Y:S04]  /*4a70*/  ELECT P0, URZ, PT ;  /* 0x0000000000ff782f */ /* 0x000fe80003800000 */
[----:B------:R-:W-:Y:S11]  /*4a80*/  PLOP3.LUT P1, PT, P1, P0, PT, 0xf2, 0x2f ;  /* 0x00000000002f781c */ /* 0x000ff60000f21e72 */
[----:B------:R-:W-:Y:S02]  /*4a90*/  @!UPT UIADD3 URZ, UPT, UPT, URZ, URZ, URZ ;  /* 0x000000fffffff290 */ /* 0x000fe4000fffe0ff */
[----:B------:R-:W-:Y:S05]  /*4aa0*/  @!P1 IADD3 R8, P0, PT, R16, 0x580, RZ ;  /* 0x0000058010089810 */ /* 0x000fea0007f1e0ff */
[----:B------:R-:W-:Y:S01]  /*4ab0*/  @!P1 IMAD.X R6, RZ, RZ, R17, P0 ;  /* 0x000000ffff069224 */ /* 0x000fe200000e0611 */
[----:B---3--:R-:W-:Y:S07]  /*4ac0*/  @!P2 BRA `(.L_x_82) ;  /* 0x000000540074a947 */ /* 0x008fee0003800000 */
.L_x_165:
[----:B------:R-:W-:Y:S01]  /*4ad0*/  @!P1 R2UR UR5, R8 ;  /* 0x00000000080592ca */ /* 0x000fe200000e0000 */
[----:B------:R-:W-:Y:S01]  /*4ae0*/  VOTEU.ALL UP0, P1 ;  /* 0x0000000000ff7886 */ /* 0x000fe20000800000 */
[----:B------:R-:W-:Y:S01]  /*4af0*/  @!P1 R2UR UR4, R6 ;  /* 0x00000000060492ca */ /* 0x000fe200000e0000 */
[----:B--2---:R-:W-:Y:S01]  /*4b00*/  @!P1 IMAD.MOV.U32 R0, RZ, RZ, 0x1000 ;  /* 0x00001000ff009424 */ /* 0x004fe200078e00ff */
[----:B------:R-:W-:Y:S01]  /*4b10*/  UMOV UR6, 0x0 ;  /* 0x0000000000067882 */ /* 0x000fe20000000000 */
[----:B------:R-:W-:Y:S01]  /*4b20*/  UMOV UR7, 0x10000000 ;  /* 0x1000000000077882 */ /* 0x000fe20000000000 */
[----:B------:R-:W-:Y:S01]  /*4b30*/  @!UP0 UIADD3 UR32, UPT, UPT, UR21, 0x200, URZ ;  /* 0x0000020015208890 */ /* 0x000fe2000fffe0ff */
[----:B------:R-:W-:Y:S01]  /*4b40*/  @!P1 IADD3 R8, P0, PT, R16, 0x580, RZ ;  /* 0x0000058010089810 */ /* 0x000fe20007f1e0ff */
[----:B------:R-:W-:Y:S04]  /*4b50*/  VOTEU.ALL UP0, P1 ;  /* 0x0000000000ff7886 */ /* 0x000fe80000800000 */
[----:B------:R-:W-:Y:S02]  /*4b60*/  @!P1 IMAD.X R6, RZ, RZ, R17, P0 ;  /* 0x000000ffff069224 */ /* 0x000fe400000e0611 */
[----:B------:R-:W-:Y:S02]  /*4b70*/  IMAD.U32 R10, RZ, RZ, UR5 ;  /* 0x00000005ff0a7e24 */ /* 0x000fe4000f8e00ff */
[----:B------:R-:W-:Y:S03]  /*4b80*/  IMAD.U32 R11, RZ, RZ, UR4 ;  /* 0x00000004ff0b7e24 */ /* 0x000fe6000f8e00ff */
[----:B------:R-:W-:Y:S02]  /*4b90*/  @!P1 R2UR UR4, R10 ;  /* 0x000000000a0492ca */ /* 0x000fe400000e0000 */
[----:B------:R-:W-:Y:S11]  /*4ba0*/  @!P1 R2UR UR5, R11 ;  /* 0x000000000b0592ca */ /* 0x000ff600000e0000 */
[----:B------:R-:W-:Y:S02]  /*4bb0*/  @!UPT UIADD3 URZ, UPT, UPT, URZ, URZ, URZ ;  /* 0x000000fffffff290 */ /* 0x000fe4000fffe0ff */
[----:B------:R2:W-:Y:S01]  /*4bc0*/  @!UP0 UTMALDG.3D [UR32], [UR4], desc[UR6] ;  /* 0x00000620040085b4 */ /* 0x0005e20008011000 */
[----:B------:R2:W-:Y:S01]  /*4bd0*/  @!P1 SYNCS.ARRIVE.TRANS64.RED.A0TR RZ, [UR21+0x50], R0 ;  /* 0x00005000ffff99a7 */ /* 0x0005e20008300415 */
[----:B------:R-:W-:Y:S01]  /*4be0*/  SYNCS.ARRIVE.TRANS64.RED.A1T0 RZ, [UR40], RZ ;  /* 0x000000ffffff79a7 */ /* 0x000fe20008100428 */
[----:B------:R-:W3:Y:S02]  /*4bf0*/  SYNCS.PHASECHK.TRANS64.TRYWAIT P2, [UR21+0x78], R9 ;  /* 0x00007809ff0075a7 */ /* 0x000ee40008041115 */
[----:B--23--:R-:W-:Y:S05]  /*4c00*/  @!P2 BRA `(.L_x_83) ;  /* 0x00000054003ca947 */ /* 0x00cfea0003800000 */
.L_x_167:
        /* <DEDUP_REMOVED lines=8> */
[----:B------:R-:W-:Y:S01]  /*4c90*/  @!UP0 UIADD3 UR24, UPT, UPT, UR21, 0x1200, URZ ;  /* 0x0000120015188890 */ /* 0x000fe2000fffe0ff */
[----:B------:R-:W-:Y:S01]  /*4ca0*/  VOTEU.ALL UP0, P1 ;  /* 0x0000000000ff7886 */ /* 0x000fe20000800000 */
[----:B------:R-:W-:Y:S01]  /*4cb0*/  UMOV UR27, UR35 ;  /* 0x00000023001b7c82 */ /* 0x000fe20008000000 */
[----:B------:R-:W-:Y:S02]  /*4cc0*/  UMOV UR28, UR36 ;  /* 0x00000024001c7c82 */ /* 0x000fe40008000000 */
[----:B------:R-:W-:Y:S02]  /*4cd0*/  IMAD.U32 R10, RZ, RZ, UR5 ;  /* 0x00000005ff0a7e24 */ /* 0x000fe4000f8e00ff */
[----:B------:R-:W-:Y:S02]  /*4ce0*/  IMAD.U32 R11, RZ, RZ, UR4 ;  /* 0x00000004ff0b7e24 */ /* 0x000fe4000f8e00ff */
[----:B------:R-:W-:Y:S01]  /*4cf0*/  @!P1 IMAD.X R6, RZ, RZ, R17, P0 ;  /* 0x000000ffff069224 */ /* 0x000fe200000e0611 */
        /* <DEDUP_REMOVED lines=8> */
.L_x_169:
[----:B------:R-:W-:Y:S01]  /*4d80*/  @!P1 R2UR UR5, R8 ;  /* 0x00000000080592ca */ /* 0x000fe200000e0000 */
[----:B------:R-:W-:Y:S01]  /*4d90*/  VOTEU.ALL UP0, P1 ;  /* 0x0000000000ff7886 */ /* 0x000fe20000800000 */
[----:B------:R-:W-:Y:S01]  /*4da0*/  @!P1 R2UR UR4, R6 ;  /* 0x00000000060492ca */ /* 0x000fe200000e0000 */
[----:B--2---:R-:W-:Y:S01]  /*4db0*/  @!P1 IMAD.MOV.U32 R0, RZ, RZ, 0x1000 ;  /* 0x00001000ff009424 */ /* 0x004fe200078e00ff */
[----:B------:R-:W-:Y:S01]  /*4dc0*/  UMOV UR6, 0x0 ;  /* 0x0000000000067882 */ /* 0x000fe20000000000 */
[----:B------:R-:W-:Y:S01]  /*4dd0*/  UMOV UR7, 0x10000000 ;  /* 0x1000000000077882 */ /* 0x000fe20000000000 */
[----:B------:R-:W-:Y:S01]  /*4de0*/  @!UP0 UIADD3 UR18, UPT, UPT, UR34, 0x80, URZ ;  /* 0x0000008022128890 */ /* 0x000fe2000fffe0ff */
[----:B------:R-:W-:Y:S01]  /*4df0*/  VIADD R14, R14, 0x1 ;  /* 0x000000010e0e7836 */ /* 0x000fe20000000000 */
[----:B------:R-:W-:Y:S01]  /*4e00*/  @!UP0 UIADD3 UR16, UPT, UPT, UR21, 0x2200, URZ ;  /* 0x0000220015108890 */ /* 0x000fe2000fffe0ff */
[----:B------:R-:W-:Y:S01]  /*4e10*/  VOTEU.ALL UP0, P1 ;  /* 0x0000000000ff7886 */ /* 0x000fe20000800000 */
[----:B------:R-:W-:Y:S01]  /*4e20*/  UMOV UR19, UR35 ;  /* 0x0000002300137c82 */ /* 0x000fe20008000000 */
[----:B------:R-:W-:Y:S02]  /*4e30*/  UMOV UR20, UR36 ;  /* 0x0000002400147c82 */ /* 0x000fe40008000000 */
        /* <DEDUP_REMOVED lines=10> */
.L_x_171:
[----:B------:R-:W-:Y:S01]  /*4ee0*/  @!P1 IADD3 R6, P0, PT, R16, 0x580, RZ ;  /* 0x0000058010069810 */ /* 0x000fe20007f1e0ff */
[----:B------:R-:W-:Y:S01]  /*4ef0*/  VOTEU.ALL UP0, P1 ;  /* 0x0000000000ff7886 */ /* 0x000fe20000800000 */
[----:B------:R-:W-:Y:S01]  /*4f00*/  UMOV UR6, 0x0 ;  /* 0x0000000000067882 */ /* 0x000fe20000000000 */
[----:B------:R-:W-:Y:S01]  /*4f10*/  UMOV UR7, 0x10000000 ;  /* 0x1000000000077882 */ /* 0x000fe20000000000 */
[----:B------:R-:W-:Y:S01]  /*4f20*/  @!P1 R2UR UR5, R6 ;  /* 0x00000000060592ca */ /* 0x000fe200000e0000 */
[----:B--2---:R-:W-:Y:S01]  /*4f30*/  @!P1 IMAD.X R0, RZ, RZ, R17, P0 ;  /* 0x000000ffff009224 */ /* 0x004fe200000e0611 */
[----:B------:R-:W-:Y:S01]  /*4f40*/  @!UP0 UIADD3 UR10, UPT, UPT, UR34, 0xc0, URZ ;  /* 0x000000c0220a8890 */ /* 0x000fe2000fffe0ff */
[----:B------:R-:W-:Y:S01]  /*4f50*/  R2UR UR16, R87 ;  /* 0x00000000571072ca */ /* 0x000fe200000e0000 */
[----:B------:R-:W-:Y:S01]  /*4f60*/  @!UP0 UIADD3 UR8, UPT, UPT, UR21, 0x3200, URZ ;  /* 0x0000320015088890 */ /* 0x000fe2000fffe0ff */
[----:B------:R-:W-:Y:S01]  /*4f70*/  ISETP.NE.AND P0, PT, R14, 0x2, PT ;  /* 0x000000020e00780c */ /* 0x000fe20003f05270 */
[----:B------:R-:W-:Y:S01]  /*4f80*/  @!UP0 UIADD3 UR9, UPT, UPT, UR21, 0x68, URZ ;  /* 0x0000006815098890 */ /* 0x000fe2000fffe0ff */
[----:B------:R-:W-:Y:S01]  /*4f90*/  @!P1 R2UR UR4, R0 ;  /* 0x00000000000492ca */ /* 0x000fe200000e0000 */
[----:B------:R-:W-:Y:S01]  /*4fa0*/  VOTEU.ALL UP0, P1 ;  /* 0x0000000000ff7886 */ /* 0x000fe20000800000 */
[----:B------:R-:W-:Y:S01]  /*4fb0*/  UMOV UR11, UR35 ;  /* 0x00000023000b7c82 */ /* 0x000fe20008000000 */
[----:B------:R-:W-:Y:S01]  /*4fc0*/  UMOV UR12, UR36 ;  /* 0x00000024000c7c82 */ /* 0x000fe20008000000 */
[----:B------:R-:W-:Y:S01]  /*4fd0*/  SEL R0, RZ, 0x1, P0 ;  /* 0x00000001ff007807 */ /* 0x000fe20000000000 */
[----:B------:R-:W-:Y:S01]  /*4fe0*/  UPLOP3.LUT UP3, UPT, UPT, UPT, UPT, 0x80, 0x8 ;  /* 0x000000000008789c */ /* 0x000fe20003f6f070 */
[----:B------:R-:W-:Y:S01]  /*4ff0*/  IMAD.U32 R8, RZ, RZ, UR5 ;  /* 0x00000005ff087e24 */ /* 0x000fe2000f8e00ff */
[----:B------:R-:W-:Y:S01]  /*5000*/  LOP3.LUT R15, R15, 0x1, RZ, 0x3c, !PT ;  /* 0x000000010f0f7812 */ /* 0x000fe200078e3cff */
[----:B------:R-:W-:Y:S01]  /*5010*/  UMOV UR36, UR29 ;  /* 0x0000001d00247c82 */ /* 0x000fe20008000000 */
[----:B------:R-:W-:Y:S01]  /*5020*/  LOP3.LUT R13, R13, R0, RZ, 0x3c, !PT ;  /* 0x000000000d0d7212 */ /* 0x000fe200078e3cff */
[----:B------:R-:W-:Y:S01]  /*5030*/  UIADD3 UR20, UPT, UPT, UR13, UR16, URZ ;  /* 0x000000100d147290 */ /* 0x000fe2000fffe0ff */
[----:B------:R-:W-:Y:S01]  /*5040*/  SEL R14, R14, RZ, P0 ;  /* 0x000000ff0e0e7207 */ /* 0x000fe20000000000 */
[----:B------:R-:W-:Y:S01]  /*5050*/  UIADD3 UR16, UPT, UPT, UR14, UR59, URZ ;  /* 0x0000003b0e107290 */ /* 0x000fe2000fffe0ff */
[----:B------:R-:W-:Y:S01]  /*5060*/  IMAD.U32 R9, RZ, RZ, UR4 ;  /* 0x00000004ff097e24 */ /* 0x000fe2000f8e00ff */
[----:B------:R-:W-:Y:S04]  /*5070*/  @!P1 R2UR UR4, R8 ;  /* 0x00000000080492ca */ /* 0x000fe800000e0000 */
[----:B------:R-:W-:Y:S11]  /*5080*/  @!P1 R2UR UR5, R9 ;  /* 0x00000000090592ca */ /* 0x000ff600000e0000 */
[----:B------:R-:W-:Y:S02]  /*5090*/  @!UPT UIADD3 URZ, UPT, UPT, URZ, URZ, URZ ;  /* 0x000000fffffff290 */ /* 0x000fe4000fffe0ff */
[----:B------:R2:W-:Y:S01]  /*50a0*/  @!UP0 UTMALDG.3D [UR8], [UR4], desc[UR6] ;  /* 0x00000608040085b4 */ /* 0x0005e20008011000 */
[----:B------:R2:W-:Y:S01]  /*50b0*/  @!P1 SYNCS.ARRIVE.TRANS64.RED.A0TR RZ, [UR21+0x68], R7 ;  /* 0x00006807ffff99a7 */ /* 0x0005e20008300415 */
[----:B------:R-:W-:Y:S01]  /*50c0*/  SYNCS.ARRIVE.TRANS64.RED.A1T0 RZ, [UR37], RZ ;  /* 0x000000ffffff79a7 */ /* 0x000fe20008100425 */
[----:B------:R-:W-:Y:S05]  /*50d0*/  BRA.U UP1, `(.L_x_86) ;  /* 0xfffffff101747547 */ /* 0x000fea000b83ffff */
[----:B------:R-:W-:-:S04]  /*50e0*/  SHF.L.U32 R3, R15, 0x1f, RZ ;  /* 0x0000001f0f037819 */ /* 0x000fc800000006ff */
[----:B------:R-:W3:Y:S02]  /*50f0*/  SYNCS.PHASECHK.TRANS64.TRYWAIT P0, [UR21+0x70], R3 ;  /* 0x00007003ff0075a7 */ /* 0x000ee40008001115 */
[----:B---3--:R-:W-:Y:S05]  /*5100*/  @!P0 BRA `(.L_x_87) ;  /* 0x0000005000448947 */ /* 0x008fea0003800000 */
.L_x_173:
[----:B------:R-:W4:Y:S02]  /*5110*/  SYNCS.PHASECHK.TRANS64.TRYWAIT P0, [UR21+0x78], R3 ;  /* 0x00007803ff0075a7 */ /* 0x000f240008001115 */
[----:B----4-:R-:W-:Y:S05]  /*5120*/  @!P0 BRA `(.L_x_88) ;  /* 0x0000005000548947 */ /* 0x010fea0003800000 */
.L_x_175:
[----:B------:R-:W4:Y:S02]  /*5130*/  SYNCS.PHASECHK.TRANS64.TRYWAIT P0, [UR21+0x80], R3 ;  /* 0x00008003ff0075a7 */ /* 0x000f240008001115 */
[----:B----4-:R-:W-:Y:S05]  /*5140*/  @!P0 BRA `(.L_x_89) ;  /* 0x0000005000648947 */ /* 0x010fea0003800000 */
.L_x_177:
[----:B---3--:R-:W-:-:S07]  /*5150*/  MOV R0, UR21 ;  /* 0x0000001500007c02 */ /* 0x008fce0008000f00 */
.L_x_90:
[----:B---3--:R-:W-:-:S04]  /*5160*/  SHF.L.U32 R3, R15, 0x1f, RZ ;  /* 0x0000001f0f037819 */ /* 0x008fc800000006ff */
[----:B------:R3:W4:Y:S03]  /*5170*/  SYNCS.PHASECHK.TRANS64.TRYWAIT P0, [R0+URZ+0x88], R3 ;  /* 0x00008803000075a7 */ /* 0x00072600080011ff */
[----:B----4-:R-:W-:Y:S05]  /*5180*/  @!P0 NANOSLEEP.SYNCS 0x989680 ;  /* 0x009896800000895d */ /* 0x010fea0003900000 */
[----:B------:R-:W4:Y:S02]  /*5190*/  @!P0 SYNCS.PHASECHK.TRANS64 P0, [R0+URZ+0x88], R3 ;  /* 0x00008803000085a7 */ /* 0x000f2400080010ff */
[----:B-12-4-:R-:W-:Y:S05]  /*51a0*/  @P0 EXIT ;  /* 0x000000000000094d */ /* 0x016fea0003800000 */
[----:B------:R-:W-:Y:S05]  /*51b0*/  BRA `(.L_x_90) ;  /* 0xfffffffc00e87947 */ /* 0x000fea000383ffff */
.L_x_75:
[----:B------:R-:W-:-:S06]  /*51c0*/  UISETP.GE.AND UP0, UPT, UR17, 0x4, UPT ;  /* 0x000000041100788c */ /* 0x000fcc000bf06270 */
[----:B------:R-:W-:-:S13]  /*51d0*/  PLOP3.LUT P0, PT, PT, PT, UP0, 0x80, 0x8 ;  /* 0x000000000008781c */ /* 0x000fda0003f0f008 */
[----:B-1----:R-:W-:Y:S05]  /*51e0*/  @!P0 EXIT ;  /* 0x000000000000894d */ /* 0x002fea0003800000 */
[----:B------:R-:W1:Y:S08]  /*51f0*/  S2UR UR4, SR_CgaCtaId ;  /* 0x00000000000479c3 */ /* 0x000e700000008800 */
[----:B------:R-:W-:Y:S01]  /*5200*/  BAR.SYNC.DEFER_BLOCKING 0x6, 0xa0 ;  /* 0x0182800000007b1d */ /* 0x000fe20000010000 */
[C---:B------:R-:W-:Y:S01]  /*5210*/  IMAD.SHL.U32 R7, R95.reuse, 0x40, RZ ;  /* 0x000000405f077824 */ /* 0x040fe200078e00ff */
[C---:B------:R-:W-:Y:S01]  /*5220*/  LOP3.LUT R97, R95.reuse, 0x60, RZ, 0xc0, !PT ;  /* 0x000000605f617812 */ /* 0x040fe200078ec0ff */
[----:B------:R-:W-:-:S02]  /*5230*/  IMAD.SHL.U32 R4, R95, 0x20, RZ ;  /* 0x000000205f047824 */ /* 0x000fc400078e00ff */
[----:B------:R-:W-:Y:S02]  /*5240*/  HFMA2 R36, -RZ, RZ, 0, 0 ;  /* 0x00000000ff247431 */ /* 0x000fe400000001ff */
[----:B------:R-:W-:Y:S01]  /*5250*/  IMAD.SHL.U32 R6, R95, 0x2, RZ ;  /* 0x000000025f067824 */ /* 0x000fe200078e00ff */
[----:B------:R-:W-:Y:S01]  /*5260*/  UMOV UR44, 0x400 ;  /* 0x00000400002c7882 */ /* 0x000fe20000000000 */
[----:B------:R-:W2:Y:S01]  /*5270*/  LDC.64 R82, c[0x0][0x8b0] ;  /* 0x00022c00ff527b82 */ /* 0x000ea20000000a00 */
[----:B------:R-:W-:Y:S01]  /*5280*/  LOP3.LUT R5, R7, 0x180, RZ, 0xc0, !PT ;  /* 0x0000018007057812 */ /* 0x000fe200078ec0ff */
[----:B------:R-:W-:Y:S01]  /*5290*/  IMAD.U32 R37, R95, 0x10000, RZ ;  /* 0x000100005f257824 */ /* 0x000fe200078e00ff */
[----:B------:R-:W-:Y:S01]  /*52a0*/  LOP3.LUT R4, R4, 0xc00, RZ, 0xc0, !PT ;  /* 0x00000c0004047812 */ /* 0x000fe200078ec0ff */
[----:B------:R-:W-:Y:S01]  /*52b0*/  IMAD.MOV.U32 R94, RZ, RZ, RZ ;  /* 0x000000ffff5e7224 */ /* 0x000fe200078e00ff */
[----:B------:R-:W-:Y:S01]  /*52c0*/  LOP3.LUT R6, R5, 0x20, R6, 0xf8, !PT ;  /* 0x0000002005067812 */ /* 0x000fe200078ef806 */
[----:B------:R-:W-:Y:S01]  /*52d0*/  IMAD.SHL.U32 R5, R95, 0x8, RZ ;  /* 0x000000085f057824 */ /* 0x000fe200078e00ff */
[----:B------:R-:W-:Y:S01]  /*52e0*/  LOP3.LUT R4, R4, 0x40, R7, 0xf8, !PT ;  /* 0x0000004004047812 */ /* 0x000fe200078ef807 */
[----:B------:R-:W3:Y:S01]  /*52f0*/  LDC.64 R80, c[0x0][0x8a8] ;  /* 0x00022a00ff507b82 */ /* 0x000ee20000000a00 */
[----:B------:R-:W-:Y:S01]  /*5300*/  LOP3.LUT R37, R37, 0x600000, RZ, 0xc0, !PT ;  /* 0x0060000025257812 */ /* 0x000fe200078ec0ff */
[----:B------:R-:W-:Y:S01]  /*5310*/  IMAD.MOV.U32 R89, RZ, RZ, RZ ;  /* 0x000000ffff597224 */ /* 0x000fe200078e00ff */
[----:B------:R-:W-:-:S02]  /*5320*/  LOP3.LUT R95, R95, 0x2, RZ, 0xc0, !PT ;  /* 0x000000025f5f7812 */ /* 0x000fc400078ec0ff */
[----:B------:R-:W-:Y:S02]  /*5330*/  CS2R R92, SRZ ;  /* 0x00000000005c7805 */ /* 0x000fe4000001ff00 */
[----:B------:R-:W-:Y:S01]  /*5340*/  LOP3.LUT R5, R6, 0x30, R5, 0x78, !PT ;  /* 0x0000003006057812 */ /* 0x000fe200078e7805 */
[----:B------:R-:W4:Y:S01]  /*5350*/  LDCU UR57, c[0x0][0x370] ;  /* 0x00006e00ff3977ac */ /* 0x000f220008000800 */
[----:B------:R-:W-:Y:S01]  /*5360*/  LOP3.LUT R4, R4, 0x200, R7, 0xf8, !PT ;  /* 0x0000020004047812 */ /* 0x000fe200078ef807 */
[----:B------:R-:W-:Y:S01]  /*5370*/  IMAD.MOV R90, RZ, RZ, -R95 ;  /* 0x000000ffff5a7224 */ /* 0x000fe200078e0a5f */
[----:B------:R-:W-:Y:S01]  /*5380*/  MOV R91, RZ ;  /* 0x000000ff005b7202 */ /* 0x000fe20000000f00 */
[----:B-1----:R-:W-:Y:S01]  /*5390*/  ULEA UR44, UR4, UR44, 0x18 ;  /* 0x0000002c042c7291 */ /* 0x002fe2000f8ec0ff */
[----:B------:R-:W-:Y:S01]  /*53a0*/  LOP3.LUT R84, R4, R5, RZ, 0xfc, !PT ;  /* 0x0000000504547212 */ /* 0x000fe200078efcff */
[----:B------:R-:W1:Y:S02]  /*53b0*/  LDCU.64 UR62, c[0x0][0x348] ;  /* 0x00006900ff3e77ac */ /* 0x000e640008000a00 */
[----:B------:R-:W-:-:S02]  /*53c0*/  UIADD3 UR4, UPT, UPT, UR44, 0x4200, URZ ;  /* 0x000042002c047890 */ /* 0x000fc4000fffe0ff */
[----:B------:R-:W-:-:S03]  /*53d0*/  UIADD3 UR5, UPT, UPT, UR44, 0x200, URZ ;  /* 0x000002002c057890 */ /* 0x000fc6000fffe0ff */
[----:B------:R-:W4:Y:S01]  /*53e0*/  LDS R0, [UR44+0x150] ;  /* 0x0001502cff007984 */ /* 0x000f220008000800 */
[----:B------:R-:W1:Y:S01]  /*53f0*/  LDCU UR43, c[0x0][0xb0c] ;  /* 0x00016180ff2b77ac */ /* 0x000e620008000800 */
[----:B------:R-:W-:Y:S02]  /*5400*/  IMAD.U32 R96, RZ, RZ, UR4 ;  /* 0x00000004ff607e24 */ /* 0x000fe4000f8e00ff */
[----:B------:R-:W-:Y:S01]  /*5410*/  IMAD.U32 R98, RZ, RZ, UR5 ;  /* 0x00000005ff627e24 */ /* 0x000fe2000f8e00ff */
[----:B------:R-:W1:Y:S01]  /*5420*/  LDCU UR39, c[0x0][0xb30] ;  /* 0x00016600ff2777ac */ /* 0x000e620008000800 */
[----:B------:R-:W1:Y:S01]  /*5430*/  LDCU.64 UR46, c[0x0][0x888] ;  /* 0x00011100ff2e77ac */ /* 0x000e620008000a00 */
[----:B------:R-:W1:Y:S01]  /*5440*/  LDCU.64 UR40, c[0x0][0xb28] ;  /* 0x00016500ff2877ac */ /* 0x000e620008000a00 */
[----:B------:R-:W1:Y:S01]  /*5450*/  LDCU.64 UR60, c[0x0][0x890] ;  /* 0x00011200ff3c77ac */ /* 0x000e620008000a00 */
[----:B------:R-:W1:Y:S01]  /*5460*/  LDCU.128 UR52, c[0x0][0xb10] ;  /* 0x00016200ff3477ac */ /* 0x000e620008000c00 */
[----:B------:R-:W1:Y:S02]  /*5470*/  LDCU UR56, c[0x0][0x374] ;  /* 0x00006e80ff3877ac */ /* 0x000e640008000800 */
[----:B-1234-:R-:W-:-:S07]  /*5480*/  IMAD.IADD R37, R0, 0x1, R37 ;  /* 0x0000000100257824 */ /* 0x01efce00078e0225 */
.L_x_132:
[C---:B------:R-:W-:Y:S02]  /*5490*/  LEA R3, R89.reuse, UR44, 0x3 ;  /* 0x0000002c59037c11 */ /* 0x040fe4000f8e18ff */
[----:B------:R-:W-:Y:S02]  /*54a0*/  SHF.L.U32 R0, R92, 0x1f, RZ ;  /* 0x0000001f5c007819 */ /* 0x000fe400000006ff */
[----:B------:R-:W-:Y:S02]  /*54b0*/  LEA R5, R89, UR44, 0x4 ;  /* 0x0000002c59057c11 */ /* 0x000fe4000f8e20ff */
[----:B-1----:R-:W1:Y:S02]  /*54c0*/  SYNCS.PHASECHK.TRANS64.TRYWAIT P0, [R3+URZ+0xa0], R0 ;  /* 0x0000a000030075a7 */ /* 0x002e6400080011ff */
[----:B-1----:R-:W-:Y:S05]  /*54d0*/  @!P0 BRA `(.L_x_91) ;  /* 0x0000004c00988947 */ /* 0x002fea0003800000 */
.L_x_178:
        /* <DEDUP_REMOVED lines=11> */
[----:B------:R-:W-:Y:S01]  /*5590*/  PLOP3.LUT P0, PT, PT, PT, UP1, 0x80, 0x8 ;  /* 0x000000000008781c */ /* 0x000fe20003f0f018 */
[----:B------:R-:W-:Y:S11]  /*55a0*/  UP2UR UR45, UPR, URZ, 0x2 ;  /* 0x00000002ff2d7883 */ /* 0x000ff60008000000 */
[----:B------:R-:W-:Y:S01]  /*55b0*/  @!UPT UIADD3 URZ, UPT, UPT, URZ, URZ, URZ ;  /* 0x000000fffffff290 */ /* 0x000fe2000fffe0ff */
[----:B-1----:R-:W-:Y:S02]  /*55c0*/  @P0 SHF.R.U32.HI R0, RZ, 0x10, R5 ;  /* 0x00000010ff000819 */ /* 0x002fe40000011605 */
        /* <DEDUP_REMOVED lines=12> */
[----:B------:R-:W2:Y:S01]  /*5690*/  LDCU UR12, c[0x0][0xb20] ;  /* 0x00016400ff0c77ac */ /* 0x000ea20008000800 */
[----:B------:R-:W-:Y:S02]  /*56a0*/  UIMAD.WIDE.U32 UR4, UR56, UR55, URZ ;  /* 0x00000037380472a5 */ /* 0x000fe4000f8e00ff */
[----:B------:R-:W-:Y:S02]  /*56b0*/  UIMAD.WIDE.U32 UR6, UR57, UR52, URZ ;  /* 0x00000034390672a5 */ /* 0x000fe4000f8e00ff */
[----:B------:R-:W-:Y:S02]  /*56c0*/  UISETP.NE.AND UP0, UPT, UR54, 0x1, UPT ;  /* 0x000000013600788c */ /* 0x000fe4000bf05270 */
[----:B------:R-:W-:Y:S02]  /*56d0*/  UIMAD.WIDE.U32 UR8, UR37, UR55, URZ ;  /* 0x00000037250872a5 */ /* 0x000fe4000f8e00ff */
[----:B------:R-:W-:Y:S02]  /*56e0*/  UIMAD.WIDE.U32 UR10, UR38, UR52, URZ ;  /* 0x00000034260a72a5 */ /* 0x000fe4000f8e00ff */
[----:B------:R-:W-:Y:S02]  /*56f0*/  UISETP.NE.AND UP1, UPT, UR43, 0x1, UPT ;  /* 0x000000012b00788c */ /* 0x000fe4000bf25270 */
[----:B------:R-:W-:Y:S01]  /*5700*/  UISETP.NE.AND UP2, UPT, UR42, 0x1, UPT ;  /* 0x000000012a00788c */ /* 0x000fe2000bf45270 */
[----:B------:R-:W-:Y:S02]  /*5710*/  UMOV UR4, UR5 ;  /* 0x0000000500047c82 */ /* 0x000fe40008000000 */
[----:B--2---:R-:W-:Y:S03]  /*5720*/  USHF.R.U32.HI UR5, URZ, UR12, UR4 ;  /* 0x0000000cff057299 */ /* 0x004fe60008011604 */
[----:B------:R-:W-:Y:S02]  /*5730*/  UMOV UR4, UR7 ;  /* 0x0000000700047c82 */ /* 0x000fe40008000000 */
[----:B------:R-:W-:Y:S02]  /*5740*/  USHF.R.U32.HI UR7, URZ, UR53, UR4 ;  /* 0x00000035ff077299 */ /* 0x000fe40008011604 */
[----:B------:R-:W-:Y:S02]  /*5750*/  USEL UR4, UR56, UR5, !UP0 ;  /* 0x0000000538047287 */ /* 0x000fe4000c000000 */
[----:B------:R-:W-:Y:S01]  /*5760*/  USEL UR7, UR57, UR7, !UP1 ;  /* 0x0000000739077287 */ /* 0x000fe2000c800000 */
[----:B------:R-:W-:Y:S01]  /*5770*/  UMOV UR5, UR9 ;  /* 0x0000000900057c82 */ /* 0x000fe20008000000 */
[----:B------:R-:W-:Y:S02]  /*5780*/  UIMAD.WIDE.U32 UR8, UR4, UR40, URZ ;  /* 0x00000028040872a5 */ /* 0x000fe4000f8e00ff */
[----:B------:R-:W-:Y:S03]  /*5790*/  USHF.R.U32.HI UR6, URZ, UR12, UR5 ;  /* 0x0000000cff067299 */ /* 0x000fe60008011605 */
[----:B------:R-:W-:Y:S01]  /*57a0*/  UMOV UR5, UR11 ;  /* 0x0000000b00057c82 */ /* 0x000fe20008000000 */
[----:B------:R-:W-:Y:S02]  /*57b0*/  UIMAD.WIDE.U32 UR10, UR7, UR40, URZ ;  /* 0x00000028070a72a5 */ /* 0x000fe4000f8e00ff */
[----:B------:R-:W-:Y:S02]  /*57c0*/  USHF.R.U32.HI UR12, URZ, UR53, UR5 ;  /* 0x00000035ff0c7299 */ /* 0x000fe40008011605 */
[----:B------:R-:W-:Y:S01]  /*57d0*/  USEL UR6, UR37, UR6, !UP0 ;  /* 0x0000000625067287 */ /* 0x000fe2000c000000 */
[----:B------:R-:W-:Y:S02]  /*57e0*/  UMOV UR5, UR9 ;  /* 0x0000000900057c82 */ /* 0x000fe40008000000 */
[----:B------:R-:W-:Y:S01]  /*57f0*/  UMOV UR10, UR11 ;  /* 0x0000000b000a7c82 */ /* 0x000fe20008000000 */
[----:B------:R-:W-:Y:S02]  /*5800*/  @UP2 USHF.R.U32.HI UR4, URZ, UR41, UR5 ;  /* 0x00000029ff042299 */ /* 0x000fe40008011605 */
[----:B------:R-:W-:Y:S02]  /*5810*/  @UP2 USHF.R.U32.HI UR7, URZ, UR41, UR10 ;  /* 0x00000029ff072299 */ /* 0x000fe4000801160a */
[----:B------:R-:W-:Y:S02]  /*5820*/  UIMAD UR4, UR42, UR4, URZ ;  /* 0x000000042a0472a4 */ /* 0x000fe4000f8e02ff */
        /* <DEDUP_REMOVED lines=8> */
[----:B------:R-:W-:Y:S02]  /*58b0*/  USEL UR11, UR6, UR4, !UP2 ;  /* 0x00000004060b7287 */ /* 0x000fe4000d000000 */
[----:B------:R-:W-:Y:S02]  /*58c0*/  UIADD3 UR8, UPT, UPT, -UR5, URZ, URZ ;  /* 0x000000ff05087290 */ /* 0x000fe4000fffe1ff */
[----:B------:R-:W-:Y:S01]  /*58d0*/  UIADD3 UR10, UPT, UPT, -UR11, URZ, URZ ;  /* 0x000000ff0b0a7290 */ /* 0x000fe2000fffe1ff */
[----:B------:R-:W-:Y:S01]  /*58e0*/  @!UP0 UMOV UR4, UR9 ;  /* 0x0000000900048c82 */ /* 0x000fe20008000000 */
[----:B------:R-:W-:Y:S02]  /*58f0*/  UIADD3 UR9, UPT, UPT, -UR6, URZ, URZ ;  /* 0x000000ff06097290 */ /* 0x000fe4000fffe1ff */
[----:B------:R-:W-:Y:S02]  /*5900*/  @!UP0 USHF.R.U32.HI UR4, URZ, UR41, UR4 ;  /* 0x00000029ff048299 */ /* 0x000fe40008011604 */
[----:B------:R-:W-:Y:S02]  /*5910*/  UIMAD UR10, UR42, UR10, UR6 ;  /* 0x0000000a2a0a72a4 */ /* 0x000fe4000f8e0206 */
[----:B------:R-:W-:Y:S04]  /*5920*/  @!UP0 USEL UR4, UR5, UR4, !UP2 ;  /* 0x0000000405048287 */ /* 0x000fe8000d000000 */
[----:B------:R-:W-:Y:S02]  /*5930*/  @!UP0 UIMAD UR10, UR7, UR10, UR4 ;  /* 0x0000000a070a82a4 */ /* 0x000fe4000f8e0204 */
[----:B------:R-:W-:Y:S02]  /*5940*/  @!UP0 UIADD3 UR11, UPT, UPT, UR11, -UR4, URZ ;  /* 0x800000040b0b8290 */ /* 0x000fe4000fffe0ff */
[----:B------:R-:W-:Y:S02]  /*5950*/  UIMAD UR7, UR43, UR8, UR38 ;  /* 0x000000082b0772a4 */ /* 0x000fe4000f8e0226 */
[----:B------:R-:W-:Y:S02]  /*5960*/  @!UP0 UIMAD UR6, UR11, UR42, UR5 ;  /* 0x0000002a0b0682a4 */ /* 0x000fe4000f8e0205 */
[----:B------:R-:W-:Y:S01]  /*5970*/  UIMAD UR4, UR54, UR9, UR37 ;  /* 0x00000009360472a4 */ /* 0x000fe2000f8e0225 */
[----:B------:R-:W-:Y:S02]  /*5980*/  @!UP0 UMOV UR5, UR10 ;  /* 0x0000000a00058c82 */ /* 0x000fe40008000000 */
[----:B------:R-:W-:Y:S02]  /*5990*/  UIMAD UR38, UR5, UR43, UR7 ;  /* 0x0000002b052672a4 */ /* 0x000fe4000f8e0207 */
[----:B------:R-:W-:Y:S11]  /*59a0*/  UIMAD UR37, UR6, UR54, UR4 ;  /* 0x00000036062572a4 */ /* 0x000ff6000f8e0204 */
[----:B------:R-:W-:Y:S01]  /*59b0*/  @!UPT UIADD3 URZ, UPT, UPT, URZ, URZ, URZ ;  /* 0x000000fffffff290 */ /* 0x000fe2000fffe0ff */
.L_x_92:
[----:B------:R-:W-:Y:S01]  /*59c0*/  UISETP.NE.AND UP0, UPT, UR39, 0x1, UPT ;  /* 0x000000012700788c */ /* 0x000fe2000bf05270 */
[----:B------:R-:W-:Y:S01]  /*59d0*/  IADD3 R89, PT, PT, R89, 0x1, RZ ;  /* 0x0000000159597810 */ /* 0x000fe20007ffe0ff */
[----:B------:R-:W-:Y:S02]  /*59e0*/  UIADD3 UR11, UPT, UPT, UR44, 0x200, URZ ;  /* 0x000002002c0b7890 */ /* 0x000fe4000fffe0ff */
[----:B------:R-:W-:Y:S02]  /*59f0*/  USHF.L.U32 UR50, UR16, 0x6, URZ ;  /* 0x0000000610327899 */ /* 0x000fe400080006ff */
[----:B------:R-:W-:Y:S05]  /*5a00*/  USHF.L.U32 UR49, UR20, 0x8, URZ ;  /* 0x0000000814317899 */ /* 0x000fea00080006ff */
[----:B------:R-:W2:Y:S01]  /*5a10*/  @!UP0 LDCU.128 UR12, c[0x0][0xb10] ;  /* 0x00016200ff0c87ac */ /* 0x000ea20008000c00 */
[----:B------:R-:W3:Y:S01]  /*5a20*/  @!UP0 LDCU UR5, c[0x0][0xb0c] ;  /* 0x00016180ff0587ac */ /* 0x000ee20008000800 */
[----:B------:R-:W4:Y:S01]  /*5a30*/  @!UP0 LDCU UR10, c[0x0][0xb20] ;  /* 0x00016400ff0a87ac */ /* 0x000f220008000800 */
[----:B--2---:R-:W-:Y:S02]  /*5a40*/  UIMAD.WIDE.U32 UR8, UR38, UR12, URZ ;  /* 0x0000000c260872a5 */ /* 0x004fe4000f8e00ff */
[----:B------:R-:W-:Y:S02]  /*5a50*/  UIMAD.WIDE.U32 UR6, UR37, UR15, URZ ;  /* 0x0000000f250672a5 */ /* 0x000fe4000f8e00ff */
[----:B------:R-:W-:Y:S03]  /*5a60*/  @!UP0 UISETP.NE.AND UP1, UPT, UR14, 0x1, UPT ;  /* 0x000000010e00888c */ /* 0x000fe6000bf25270 */
[----:B------:R-:W-:Y:S01]  /*5a70*/  @!UP0 UMOV UR4, UR9 ;  /* 0x0000000900048c82 */ /* 0x000fe20008000000 */
[----:B---3--:R-:W-:Y:S02]  /*5a80*/  @!UP0 UISETP.NE.AND UP2, UPT, UR5, 0x1, UPT ;  /* 0x000000010500888c */ /* 0x008fe4000bf45270 */
[----:B------:R-:W-:Y:S01]  /*5a90*/  @!UP0 USHF.R.U32.HI UR4, URZ, UR13, UR4 ;  /* 0x0000000dff048299 */ /* 0x000fe20008011604 */
[----:B------:R-:W-:Y:S02]  /*5aa0*/  @!UP0 UMOV UR6, UR7 ;  /* 0x0000000700068c82 */ /* 0x000fe40008000000 */
[----:B----4-:R-:W-:Y:S02]  /*5ab0*/  @!UP0 USHF.R.U32.HI UR6, URZ, UR10, UR6 ;  /* 0x0000000aff068299 */ /* 0x010fe40008011606 */
[----:B------:R-:W-:Y:S02]  /*5ac0*/  @!UP0 USEL UR7, UR38, UR4, !UP2 ;  /* 0x0000000426078287 */ /* 0x000fe4000d000000 */
[----:B------:R-:W-:Y:S04]  /*5ad0*/  @!UP0 USEL UR6, UR37, UR6, !UP1 ;  /* 0x0000000625068287 */ /* 0x000fe8000c800000 */
[----:B------:R-:W-:Y:S02]  /*5ae0*/  @!UP0 UIADD3 UR4, UPT, UPT, -UR7, UR6, URZ ;  /* 0x0000000607048290 */ /* 0x000fe4000fffe1ff */
[----:B------:R-:W-:Y:S02]  /*5af0*/  @!UP0 UIADD3 UR6, UPT, UPT, UR7, -UR6, URZ ;  /* 0x8000000607068290 */ /* 0x000fe4000fffe0ff */
[----:B------:R-:W-:Y:S02]  /*5b00*/  @!UP0 UIMAD UR38, UR4, UR5, UR38 ;  /* 0x00000005042682a4 */ /* 0x000fe4000f8e0226 */
[----:B------:R-:W-:Y:S02]  /*5b10*/  @!UP0 UIMAD UR37, UR6, UR14, UR37 ;  /* 0x0000000e062582a4 */ /* 0x000fe4000f8e0225 */
[----:B------:R-:W-:Y:S09]  /*5b20*/  ULOP3.LUT UP0, URZ, UR11, 0x1b0, URZ, 0xc0, !UPT ;  /* 0x000001b00bff7892 */ /* 0x000ff2000f80c0ff */
[----:B------:R-:W-:Y:S05]  /*5b30*/  BRA.U !UP0, `(.L_x_93) ;  /* 0x0000000108407547 */ /* 0x000fea000b800000 */
[----:B------:R-:W2:Y:S01]  /*5b40*/  LDCU.64 UR8, c[0x4][0x88] ;  /* 0x01001100ff0877ac */ /* 0x000ea20008000a00 */
[----:B------:R-:W-:Y:S01]  /*5b50*/  MOV R3, 0x0 ;  /* 0x0000000000037802 */ /* 0x000fe20000000f00 */
[----:B------:R-:W-:Y:S02]  /*5b60*/  HFMA2 R12, -RZ, RZ, 0, 5.9604644775390625e-08 ;  /* 0x00000001ff0c7431 */ /* 0x000fe400000001ff */
[----:B------:R-:W-:Y:S02]  /*5b70*/  IMAD.MOV.U32 R8, RZ, RZ, 0x70 ;  /* 0x00000070ff087424 */ /* 0x000fe400078e00ff */
[----:B------:R-:W-:Y:S01]  /*5b80*/  IMAD.MOV.U32 R13, RZ, RZ, RZ ;  /* 0x000000ffff0d7224 */ /* 0x000fe200078e00ff */
[----:B------:R-:W3:Y:S01]  /*5b90*/  LDCU.64 UR6, c[0x4][0x90] ;  /* 0x01001200ff0677ac */ /* 0x000ee20008000a00 */
[----:B------:R-:W4:Y:S01]  /*5ba0*/  LDC.64 R2, c[0x4][R3] ;  /* 0x0100000003027b82 */ /* 0x000f220000000a00 */
[----:B------:R-:W1:Y:S01]  /*5bb0*/  LDCU.64 UR4, c[0x4][0x8] ;  /* 0x01000100ff0477ac */ /* 0x000e620008000a00 */
[----:B--2---:R-:W-:Y:S01]  /*5bc0*/  MOV R5, UR9 ;  /* 0x0000000900057c02 */ /* 0x004fe20008000f00 */
[----:B------:R-:W-:Y:S01]  /*5bd0*/  IMAD.U32 R4, RZ, RZ, UR8 ;  /* 0x00000008ff047e24 */ /* 0x000fe2000f8e00ff */
[----:B---3--:R-:W-:Y:S01]  /*5be0*/  MOV R7, UR7 ;  /* 0x0000000700077c02 */ /* 0x008fe20008000f00 */
[----:B------:R-:W-:Y:S01]  /*5bf0*/  IMAD.U32 R6, RZ, RZ, UR6 ;  /* 0x00000006ff067e24 */ /* 0x000fe2000f8e00ff */
[----:B-1----:R-:W-:Y:S01]  /*5c00*/  MOV R11, UR5 ;  /* 0x00000005000b7c02 */ /* 0x002fe20008000f00 */
[----:B------:R-:W-:Y:S02]  /*5c10*/  IMAD.U32 R10, RZ, RZ, UR4 ;  /* 0x00000004ff0a7e24 */ /* 0x000fe4000f8e00ff */
[----:B------:R-:W-:Y:S07]  /*5c20*/  LEPC R20, `(.L_x_93) ;  /* 0x000000001014794e */ /* 0x000fee0000000000 */
[----:B----45:R-:W-:Y:S05]  /*5c30*/  CALL.ABS.NOINC R2 ;  /* 0x0000000002007343 */ /* 0x030fea0003c00000 */
.L_x_93:
[----:B------:R-:W-:Y:S01]  /*5c40*/  LOP3.LUT P0, RZ, R96, 0x1b0, RZ, 0xc0, !PT ;  /* 0x000001b060ff7812 */ /* 0x000fe2000780c0ff */
[----:B------:R-:W-:Y:S11]  /*5c50*/  BSSY.RECONVERGENT B6, `(.L_x_94) ;  /* 0x0000013000067945 */ /* 0x000ff60003800200 */
[----:B------:R-:W-:Y:S01]  /*5c60*/  @!UPT UIADD3 URZ, UPT, UPT, URZ, URZ, URZ ;  /* 0x000000fffffff290 */ /* 0x000fe2000fffe0ff */
[----:B------:R-:W-:Y:S05]  /*5c70*/  @!P0 BRA `(.L_x_95) ;  /* 0x0000000000408947 */ /* 0x000fea0003800000 */
        /* <DEDUP_REMOVED lines=16> */
.L_x_95:
[----:B------:R-:W-:Y:S05]  /*5d80*/  BSYNC.RECONVERGENT B6 ;  /* 0x0000000000067941 */ /* 0x000fea0003800200 */
.L_x_94:
[----:B------:R-:W-:Y:S01]  /*5d90*/  R2UR UR4, R88 ;  /* 0x00000000580472ca */ /* 0x000fe200000e0000 */
[----:B------:R-:W-:Y:S01]  /*5da0*/  UISETP.NE.U32.AND UP0, UPT, UR60, URZ, UPT ;  /* 0x000000ff3c00728c */ /* 0x000fe2000bf05070 */
[----:B------:R-:W-:Y:S02]  /*5db0*/  ISETP.NE.U32.AND P4, PT, R82, RZ, PT ;  /* 0x000000ff5200720c */ /* 0x000fe40003f85070 */
[----:B------:R-:W-:Y:S01]  /*5dc0*/  ISETP.NE.U32.AND P2, PT, RZ, UR46, PT ;  /* 0x0000002eff007c0c */ /* 0x000fe2000bf45070 */
[----:B------:R-:W-:Y:S01]  /*5dd0*/  UISETP.NE.AND.EX UP1, UPT, UR61, URZ, UPT, UP0 ;  /* 0x000000ff3d00728c */ /* 0x000fe2000bf25300 */
[----:B------:R-:W-:Y:S01]  /*5de0*/  ISETP.NE.AND.EX P4, PT, R83, RZ, PT, P4 ;  /* 0x000000ff5300720c */ /* 0x000fe20003f85340 */
[----:B------:R-:W-:Y:S01]  /*5df0*/  UPLOP3.LUT UP0, UPT, UPT, UPT, UPT, 0x40, 0x4 ;  /* 0x000000000004789c */ /* 0x000fe20003f0e870 */
[----:B------:R-:W-:Y:S05]  /*5e00*/  ISETP.NE.AND.EX P2, PT, RZ, UR47, PT, P2 ;  /* 0x0000002fff007c0c */ /* 0x000fea000bf45320 */
[----:B------:R-:W-:Y:S06]  /*5e10*/  UISETP.NE.AND UP2, UPT, UR4, URZ, UPT ;  /* 0x000000ff0400728c */ /* 0x000fec000bf45270 */
[----:B------:R-:W-:Y:S05]  /*5e20*/  PLOP3.LUT P1, PT, PT, PT, UP2, 0x80, 0x8 ;  /* 0x000000000008781c */ /* 0x000fea0003f2f028 */
[----:B------:R-:W-:Y:S06]  /*5e30*/  @UP2 UPLOP3.LUT UP0, UPT, UPT, UPT, UP1, 0x80, 0x8 ;  /* 0x000000000008289c */ /* 0x000fec0003f0f010 */
[----:B------:R-:W-:Y:S01]  /*5e40*/  PLOP3.LUT P0, PT, PT, PT, UP0, 0x80, 0x8 ;  /* 0x000000000008781c */ /* 0x000fe20003f0f008 */
[----:B------:R-:W-:Y:S01]  /*5e50*/  @!UPT UIADD3 URZ, UPT, UPT, URZ, URZ, URZ ;  /* 0x000000fffffff290 */ /* 0x000fe2000fffe0ff */
[----:B------:R-:W-:Y:S11]  /*5e60*/  BRA.U !UP1, `(.L_x_96) ;  /* 0x00000001093c7547 */ /* 0x000ff6000b800000 */
[----:B------:R-:W-:Y:S01]  /*5e70*/  UISETP.NE.U32.AND UP0, UPT, UR46, URZ, UPT ;  /* 0x000000ff2e00728c */ /* 0x000fe2000bf05070 */
[----:B-1----:R-:W-:Y:S01]  /*5e80*/  HFMA2 R0, -RZ, RZ, 0, 5.9604644775390625e-08 ;  /* 0x00000001ff007431 */ /* 0x002fe200000001ff */
[----:B------:R-:W1:Y:S01]  /*5e90*/  LDCU.64 UR8, c[0x0][0x358] ;  /* 0x00006b00ff0877ac */ /* 0x000e620008000a00 */
[----:B------:R-:W-:Y:S01]  /*5ea0*/  IMAD.MOV.U32 R85, RZ, RZ, 0x1 ;  /* 0x00000001ff557424 */ /* 0x000fe200078e00ff */
[----:B------:R-:W-:Y:S06]  /*5eb0*/  UISETP.NE.AND.EX UP0, UPT, UR47, URZ, UPT, UP0 ;  /* 0x000000ff2f00728c */ /* 0x000fec000bf05300 */
[----:B------:R-:W-:Y:S05]  /*5ec0*/  PLOP3.LUT P3, PT, PT, PT, UP0, 0x80, 0x8 ;  /* 0x000000000008781c */ /* 0x000fea0003f6f008 */
[----:B------:R-:W2:Y:S01]  /*5ed0*/  @UP0 LDCU.64 UR4, c[0x0][0x888] ;  /* 0x00011100ff0407ac */ /* 0x000ea20008000a00 */
[----:B------:R-:W-:Y:S07]  /*5ee0*/  @UP0 UIMAD UR6, UR36, UR60, URZ ;  /* 0x0000003c240602a4 */ /* 0x000fee000f8e02ff */
[----:B------:R-:W-:Y:S01]  /*5ef0*/  @!P3 PRMT R85, R0, 0x7610, R85 ;  /* 0x000076100055b816 */ /* 0x000fe20000000055 */
[----:B--2---:R-:W-:Y:S06]  /*5f00*/  @UP0 UIMAD.WIDE UR4, UR6, 0x4, UR4 ;  /* 0x00000004060408a5 */ /* 0x004fec000f8e0204 */
[----:B------:R-:W-:Y:S01]  /*5f10*/  IMAD.U32 R2, RZ, RZ, UR4 ;  /* 0x00000004ff027e24 */ /* 0x000fe2000f8e00ff */
[----:B------:R-:W-:Y:S04]  /*5f20*/  MOV R3, UR5 ;  /* 0x0000000500037c02 */ /* 0x000fe80008000f00 */
[----:B------:R-:W2:Y:S01]  /*5f30*/  @!UP0 LDCU UR4, c[0x0][0x880] ;  /* 0x00011000ff0487ac */ /* 0x000ea20008000800 */
[----:B-1---5:R3:W5:Y:S02]  /*5f40*/  @P3 LDG.E R41, desc[UR8][R2.64] ;  /* 0x0000000802293981 */ /* 0x022764000c1e1900 */
[----:B--23--:R-:W-:Y:S02]  /*5f50*/  @!P3 IMAD.U32 R41, RZ, RZ, UR4 ;  /* 0x00000004ff29be24 */ /* 0x00cfe4000f8e00ff */
.L_x_96:
[----:B------:R-:W-:Y:S05]  /*5f60*/  @!P4 BRA `(.L_x_97) ;  /* 0x000000000024c947 */ /* 0x000fea0003800000 */
[----:B------:R-:W-:Y:S01]  /*5f70*/  ISETP.NE.U32.AND P3, PT, R80, RZ, PT ;  /* 0x000000ff5000720c */ /* 0x000fe20003f65070 */
[----:B------:R-:W2:Y:S03]  /*5f80*/  LDCU.64 UR4, c[0x0][0x358] ;  /* 0x00006b00ff0477ac */ /* 0x000ea60008000a00 */
[----:B------:R-:W-:Y:S11]  /*5f90*/  ISETP.NE.AND.EX P3, PT, R81, RZ, PT, P3 ;  /* 0x000000ff5100720c */ /* 0x000ff60003f65330 */
[----:B------:R-:W-:Y:S02]  /*5fa0*/  @!UPT UIADD3 URZ, UPT, UPT, URZ, URZ, URZ ;  /* 0x000000fffffff290 */ /* 0x000fe4000fffe0ff */
[----:B------:R-:W3:Y:S01]  /*5fb0*/  @P3 LDC.64 R2, c[0x0][0x8a8] ;  /* 0x00022a00ff023b82 */ /* 0x000ee20000000a00 */
[----:B-1----:R-:W-:Y:S04]  /*5fc0*/  @P3 IMAD R0, R82, UR36, RZ ;  /* 0x0000002452003c24 */ /* 0x002fe8000f8e02ff */
[----:B---3--:R-:W-:Y:S05]  /*5fd0*/  @P3 IMAD.WIDE R2, R0, 0x4, R2 ;  /* 0x0000000400023825 */ /* 0x008fea00078e0202 */
[----:B--2--5:R2:W5:Y:S02]  /*5fe0*/  @P3 LDG.E R38, desc[UR4][R2.64] ;  /* 0x0000000402263981 */ /* 0x024564000c1e1900 */
[----:B--2---:R-:W3:Y:S02]  /*5ff0*/  @!P3 LDC R38, c[0x0][0x8a0] ;  /* 0x00022800ff26bb82 */ /* 0x004ee40000000800 */
.L_x_97:
[----:B-----5:R-:W-:Y:S01]  /*6000*/  FSETP.NEU.AND P4, PT, R41, RZ, PT ;  /* 0x000000ff2900720b */ /* 0x020fe20003f8d000 */
[----:B------:R-:W-:Y:S01]  /*6010*/  BSSY B1, `(.L_x_98) ;  /* 0x0000042000017945 */ /* 0x000fe20003800000 */
[----:B------:R-:W-:Y:S01]  /*6020*/  SEL R6, RZ, 0xffffffff, P2 ;  /* 0xffffffffff067807 */ /* 0x000fe20001000000 */
[----:B------:R-:W-:Y:S01]  /*6030*/  IMAD.MOV.U32 R100, RZ, RZ, 0x1 ;  /* 0x00000001ff647424 */ /* 0x000fe200078e00ff */
[----:B------:R-:W-:Y:S02]  /*6040*/  LOP3.LUT P3, RZ, R85, 0xff, RZ, 0xc0, !PT ;  /* 0x000000ff55ff7812 */ /* 0x000fe4000786c0ff */
[----:B------:R-:W-:Y:S02]  /*6050*/  CS2R R78, SRZ ;  /* 0x00000000004e7805 */ /* 0x000fe4000001ff00 */
[----:B------:R-:W-:Y:S02]  /*6060*/  @P1 SEL R3, RZ, 0xffffffff, P4 ;  /* 0xffffffffff031807 */ /* 0x000fe40002000000 */
[----:B------:R-:W-:Y:S02]  /*6070*/  CS2R R76, SRZ ;  /* 0x00000000004c7805 */ /* 0x000fe4000001ff00 */
[----:B------:R-:W-:Y:S02]  /*6080*/  LEA R2, R93, UR44, 0x3 ;  /* 0x0000002c5d027c11 */ /* 0x000fe4000f8e18ff */
[----:B------:R-:W-:Y:S02]  /*6090*/  CS2R R74, SRZ ;  /* 0x00000000004a7805 */ /* 0x000fe4000001ff00 */
[----:B------:R-:W-:Y:S02]  /*60a0*/  @P0 SEL R3, R6, R3, !P3 ;  /* 0x0000000306030207 */ /* 0x000fe40005800000 */
[----:B------:R-:W-:Y:S02]  /*60b0*/  CS2R R72, SRZ ;  /* 0x0000000000487805 */ /* 0x000fe4000001ff00 */
[----:B------:R-:W-:Y:S02]  /*60c0*/  LEA R71, R36, UR44, 0x3 ;  /* 0x0000002c24477c11 */ /* 0x000fe4000f8e18ff */
[----:B------:R-:W-:Y:S02]  /*60d0*/  @P1 LOP3.LUT R3, R3, 0x1, RZ, 0xc0, !PT ;  /* 0x0000000103031812 */ /* 0x000fe400078ec0ff */
[----:B------:R-:W-:Y:S02]  /*60e0*/  SHF.L.U32 R4, R94, 0x1f, RZ ;  /* 0x0000001f5e047819 */ /* 0x000fe400000006ff */
[----:B------:R-:W-:Y:S02]  /*60f0*/  ISETP.NE.U32.OR P6, PT, R3, 0x1, !P1 ;  /* 0x000000010300780c */ /* 0x000fe40004fc5470 */
[----:B------:R-:W-:Y:S02]  /*6100*/  PLOP3.LUT P2, PT, PT, PT, UP1, 0x80, 0x8 ;  /* 0x000000000008781c */ /* 0x000fe40003f4f018 */
[----:B------:R-:W-:Y:S02]  /*6110*/  LEA.HI R39, R36, R36, RZ, 0x1 ;  /* 0x0000002424277211 */ /* 0x000fe400078f08ff */
[----:B------:R-:W-:Y:S02]  /*6120*/  SEL R3, RZ, 0xffffffff, P4 ;  /* 0xffffffffff037807 */ /* 0x000fe40002000000 */
[----:B------:R-:W-:Y:S01]  /*6130*/  P2R R102, PR, RZ, 0x40 ;  /* 0x00000040ff667803 */ /* 0x000fe20000000000 */
[C---:B-1----:R-:W-:Y:S01]  /*6140*/  IMAD.SHL.U32 R0, R39.reuse, 0x80, RZ ;  /* 0x0000008027007824 */ /* 0x042fe200078e00ff */
[----:B------:R-:W-:Y:S03]  /*6150*/  LOP3.LUT R39, R39, 0xffe, RZ, 0xc0, !PT ;  /* 0x00000ffe27277812 */ /* 0x000fe600078ec0ff */
[----:B------:R-:W-:Y:S02]  /*6160*/  @P6 SHF.L.U32 R5, R91, 0x1f, RZ ;  /* 0x0000001f5b056819 */ /* 0x000fe400000006ff */
[----:B------:R-:W-:Y:S01]  /*6170*/  @P2 SEL R3, R6, R3, !P3 ;  /* 0x0000000306032207 */ /* 0x000fe20005800000 */
[----:B------:R-:W-:Y:S01]  /*6180*/  IMAD.IADD R39, R36, 0x1, -R39 ;  /* 0x0000000124277824 */ /* 0x000fe200078e0a27 */
[----:B------:R-:W1:Y:S01]  /*6190*/  @P6 SYNCS.PHASECHK.TRANS64.TRYWAIT P1, [R2+URZ+0x50], R5 ;  /* 0x00005005020065a7 */ /* 0x000e6200080211ff */
[----:B------:R-:W-:Y:S02]  /*61a0*/  LOP3.LUT R0, R0, 0xffffff00, RZ, 0xc0, !PT ;  /* 0xffffff0000007812 */ /* 0x000fe400078ec0ff */
[----:B------:R-:W-:Y:S03]  /*61b0*/  LOP3.LUT R3, R3, 0x1, RZ, 0xc0, !PT ;  /* 0x0000000103037812 */ /* 0x000fe600078ec0ff */
[----:B------:R-:W-:Y:S01]  /*61c0*/  IMAD.IADD R0, R37, 0x1, R0 ;  /* 0x0000000125007824 */ /* 0x000fe200078e0200 */
[----:B------:R-:W-:Y:S03]  /*61d0*/  ISETP.NE.U32.AND P5, PT, R3, 0x1, PT ;  /* 0x000000010300780c */ /* 0x000fe60003fa5070 */
[----:B------:R-:W-:Y:S01]  /*61e0*/  IMAD R39, R39, 0x100000, R0 ;  /* 0x0010000027277824 */ /* 0x000fe200078e0200 */
[----:B------:R-:W-:Y:S01]  /*61f0*/  P2R R101, PR, RZ, 0x20 ;  /* 0x00000020ff657803 */ /* 0x000fe20000000000 */
[----:B------:R2:W4:Y:S01]  /*6200*/  SYNCS.PHASECHK.TRANS64.TRYWAIT P0, [R71+URZ+0xc0], R4 ;  /* 0x0000c004470075a7 */ /* 0x00052200080011ff */
[----:B-1----:R-:W-:Y:S01]  /*6210*/  @P6 SEL R100, RZ, 0x1, !P1 ;  /* 0x00000001ff646807 */ /* 0x002fe20004800000 */
[----:B--2---:R-:W-:Y:S06]  /*6220*/  @!P6 BRA `(.L_x_99) ;  /* 0x000000000080e947 */ /* 0x004fec0003800000 */
[----:B------:R-:W-:Y:S01]  /*6230*/  @P5 IMAD R6, R93, 0x1000, R84 ;  /* 0x000010005d065824 */ /* 0x000fe200078e0254 */
[----:B------:R-:W1:Y:S01]  /*6240*/  S2R R0, SR_CgaCtaId ;  /* 0x0000000000007919 */ /* 0x000e620000008800 */
[----:B------:R-:W-:Y:S01]  /*6250*/  ISETP.NE.AND P1, PT, R100, RZ, PT ;  /* 0x000000ff6400720c */ /* 0x000fe20003f25270 */
[----:B------:R-:W-:Y:S01]  /*6260*/  BSSY B0, `(.L_x_100) ;  /* 0x000000b000007945 */ /* 0x000fe20003800000 */
[----:B------:R-:W-:Y:S01]  /*6270*/  @P5 VIADD R5, R6, UR44 ;  /* 0x0000002c06055c36 */ /* 0x000fe20008000000 */
[----:B------:R-:W-:Y:S02]  /*6280*/  CS2R R74, SRZ ;  /* 0x00000000004a7805 */ /* 0x000fe4000001ff00 */
[----:B------:R-:W-:Y:S02]  /*6290*/  CS2R R72, SRZ ;  /* 0x0000000000487805 */ /* 0x000fe4000001ff00 */
[----:B------:R-:W-:Y:S01]  /*62a0*/  CS2R R78, SRZ ;  /* 0x00000000004e7805 */ /* 0x000fe2000001ff00 */
[----:B------:R-:W-:Y:S01]  /*62b0*/  @P5 IMAD R5, R95, -0x10, R5 ;  /* 0xfffffff05f055824 */ /* 0x000fe200078e0205 */
[----:B------:R-:W-:Y:S04]  /*62c0*/  CS2R R76, SRZ ;  /* 0x00000000004c7805 */ /* 0x000fe8000001ff00 */
[----:B------:R-:W-:Y:S05]  /*62d0*/  @P1 BRA `(.L_x_101) ;  /* 0x00000000000c1947 */ /* 0x000fea0003800000 */
[----:B------:R-:W-:Y:S04]  /*62e0*/  SHF.L.U32 R3, R91, 0x1f, RZ ;  /* 0x0000001f5b037819 */ /* 0x000fe800000006ff */
[----:B------:R-:W2:Y:S02]  /*62f0*/  SYNCS.PHASECHK.TRANS64.TRYWAIT P1, [R2+URZ+0x50], R3 ;  /* 0x00005003020075a7 */ /* 0x000ea400080211ff */
[----:B--2---:R-:W-:Y:S05]  /*6300*/  @!P1 BRA `(.L_x_102) ;  /* 0x0000004000209947 */ /* 0x004fea0003800000 */
.L_x_101:
[----:B------:R-:W-:Y:S05]  /*6310*/  BSYNC B0 ;  /* 0x0000000000007941 */ /* 0x000fea0003800000 */
.L_x_100:
[----:B------:R-:W-:Y:S01]  /*6320*/  ISETP.NE.AND P1, PT, R101, RZ, PT ;  /* 0x000000ff6500720c */ /* 0x000fe20003f25270 */
[----:B--2---:R-:W-:Y:S02]  /*6330*/  VIADD R3, R2, 0x70 ;  /* 0x0000007002037836 */ /* 0x004fe40000000000 */
[----:B------:R-:W-:Y:S03]  /*6340*/  VIADD R93, R93, 0x1 ;  /* 0x000000015d5d7836 */ /* 0x000fe60000000000 */
[----:B-1----:R-:W-:Y:S07]  /*6350*/  PRMT R0, R0, 0x654, R3 ;  /* 0x0000065400007816 */ /* 0x002fee0000000003 */
[----:B------:R1:W2:Y:S04]  /*6360*/  @P1 LDS.128 R72, [R6+UR44+0x200] ;  /* 0x0002002c06481984 */ /* 0x0002a80008000c00 */
[----:B------:R1:W1:Y:S01]  /*6370*/  @P1 LDS.128 R76, [R5+0x210] ;  /* 0x00021000054c1984 */ /* 0x0002620000000c00 */
[C---:B------:R-:W-:Y:S01]  /*6380*/  ISETP.NE.AND P1, PT, R93.reuse, 0x4, PT ;  /* 0x000000045d00780c */ /* 0x040fe20003f25270 */
[----:B------:R-:W-:Y:S01]  /*6390*/  @!PT LDS RZ, [RZ] ;  /* 0x00000000fffff984 */ /* 0x000fe20000000800 */
[----:B------:R-:W-:Y:S01]  /*63a0*/  @!PT LDS RZ, [RZ] ;  /* 0x00000000fffff984 */ /* 0x000fe20000000800 */
[----:B------:R-:W-:Y:S01]  /*63b0*/  @!PT LDS RZ, [RZ] ;  /* 0x00000000fffff984 */ /* 0x000fe20000000800 */
[----:B------:R-:W-:Y:S01]  /*63c0*/  @!PT LDS RZ, [RZ] ;  /* 0x00000000fffff984 */ /* 0x000fe20000000800 */
[----:B------:R5:W-:Y:S06]  /*63d0*/  MEMBAR.ALL.CTA ;  /* 0x0000000000007992 */ /* 0x000bec0000008000 */
[----:B-----5:R-:W5:Y:S01]  /*63e0*/  FENCE.VIEW.ASYNC.S ;  /* 0x00000000000073c6 */ /* 0x020f620000000000 */
[----:B------:R-:W-:Y:S01]  /*63f0*/  SEL R93, R93, RZ, P1 ;  /* 0x000000ff5d5d7207 */ /* 0x000fe20000800000 */
[----:B-----5:R5:W-:Y:S02]  /*6400*/  SYNCS.ARRIVE.TRANS64.RED.A1T0 RZ, [R0+URZ], RZ ;  /* 0x000000ff00ff79a7 */ /* 0x020be400081004ff */
[----:B-----5:R-:W-:Y:S04]  /*6410*/  SEL R0, RZ, 0x1, P1 ;  /* 0x00000001ff007807 */ /* 0x020fe80000800000 */
[----:B--2---:R-:W-:Y:S02]  /*6420*/  LOP3.LUT R91, R91, R0, RZ, 0x3c, !PT ;  /* 0x000000005b5b7212 */ /* 0x004fe400078e3cff */
.L_x_99:
[----:B------:R-:W-:Y:S05]  /*6430*/  BSYNC B1 ;  /* 0x0000000000017941 */ /* 0x000fea0003800000 */
.L_x_98:
[----:B------:R-:W-:Y:S04]  /*6440*/  SHF.R.U32.HI R3, RZ, 0x15, R39 ;  /* 0x00000015ff037819 */ /* 0x000fe80000011627 */
[----:B------:R-:W-:Y:S01]  /*6450*/  LOP3.LUT P1, RZ, R3, 0x3, R86, 0x48, !PT ;  /* 0x0000000303ff7812 */ /* 0x000fe20007824856 */
[----:B------:R-:W-:Y:S01]  /*6460*/  @!UPT UIADD3 URZ, UPT, UPT, URZ, URZ, URZ ;  /* 0x000000fffffff290 */ /* 0x000fe2000fffe0ff */
[----:B----4-:R-:W-:Y:S11]  /*6470*/  @P0 BRA `(.L_x_103) ;  /* 0x0000000000080947 */ /* 0x010ff60003800000 */
[----:B------:R-:W2:Y:S02]  /*6480*/  SYNCS.PHASECHK.TRANS64.TRYWAIT P0, [R71+URZ+0xc0], R4 ;  /* 0x0000c004470075a7 */ /* 0x000ea400080011ff */
[----:B--2---:R-:W-:Y:S05]  /*6490*/  @!P0 BRA `(.L_x_104) ;  /* 0x0000003c00d08947 */ /* 0x004fea0003800000 */
.L_x_103:
[----:B------:R-:W-:Y:S05]  /*64a0*/  @!P1 BRA `(.L_x_105) ;  /* 0x0000000000409947 */ /* 0x000fea0003800000 */
[----:B------:R-:W1:Y:S01]  /*64b0*/  LDCU.64 UR8, c[0x4][0x78] ;  /* 0x01000f00ff0877ac */ /* 0x000e620008000a00 */
[----:B------:R-:W-:Y:S01]  /*64c0*/  MOV R3, 0x0 ;  /* 0x0000000000037802 */ /* 0x000fe20000000f00 */
[----:B------:R-:W-:Y:S02]  /*64d0*/  HFMA2 R12, -RZ, RZ, 0, 5.9604644775390625e-08 ;  /* 0x00000001ff0c7431 */ /* 0x000fe400000001ff */
[----:B------:R-:W-:Y:S02]  /*64e0*/  IMAD.MOV.U32 R8, RZ, RZ, 0x192 ;  /* 0x00000192ff087424 */ /* 0x000fe400078e00ff */
[----:B------:R-:W-:Y:S01]  /*64f0*/  IMAD.MOV.U32 R13, RZ, RZ, RZ ;  /* 0x000000ffff0d7224 */ /* 0x000fe200078e00ff */
[----:B------:R-:W4:Y:S01]  /*6500*/  LDCU.64 UR6, c[0x4][0x80] ;  /* 0x01001000ff0677ac */ /* 0x000f220008000a00 */
[----:B------:R-:W3:Y:S01]  /*6510*/  LDC.64 R2, c[0x4][R3] ;  /* 0x0100000003027b82 */ /* 0x000ee20000000a00 */
[----:B------:R-:W5:Y:S01]  /*6520*/  LDCU.64 UR4, c[0x4][0x18] ;  /* 0x01000300ff0477ac */ /* 0x000f620008000a00 */
[----:B-1----:R-:W-:Y:S01]  /*6530*/  MOV R5, UR9 ;  /* 0x0000000900057c02 */ /* 0x002fe20008000f00 */
[----:B--2---:R-:W-:Y:S01]  /*6540*/  IMAD.U32 R4, RZ, RZ, UR8 ;  /* 0x00000008ff047e24 */ /* 0x004fe2000f8e00ff */
[----:B----4-:R-:W-:Y:S01]  /*6550*/  MOV R7, UR7 ;  /* 0x0000000700077c02 */ /* 0x010fe20008000f00 */
[----:B------:R-:W-:Y:S01]  /*6560*/  IMAD.U32 R6, RZ, RZ, UR6 ;  /* 0x00000006ff067e24 */ /* 0x000fe2000f8e00ff */
[----:B-----5:R-:W-:Y:S01]  /*6570*/  MOV R11, UR5 ;  /* 0x00000005000b7c02 */ /* 0x020fe20008000f00 */
[----:B------:R-:W-:Y:S02]  /*6580*/  IMAD.U32 R10, RZ, RZ, UR4 ;  /* 0x00000004ff0a7e24 */ /* 0x000fe4000f8e00ff */
[----:B------:R-:W-:Y:S07]  /*6590*/  LEPC R20, `(.L_x_105) ;  /* 0x000000001014794e */ /* 0x000fee0000000000 */
[----:B---3--:R-:W-:Y:S05]  /*65a0*/  CALL.ABS.NOINC R2 ;  /* 0x0000000002007343 */ /* 0x008fea0003c00000 */
.L_x_105:
[-C--:B------:R-:W-:Y:S01]  /*65b0*/  F2FP.F16.E4M3.UNPACK_B R42, R72.reuse ;  /* 0x00000048ff2a723e */ /* 0x080fe200020006ff */
[----:B------:R-:W-:Y:S05]  /*65c0*/  WARPSYNC.ALL ;  /* 0x0000000000007948 */ /* 0x000fea0003800000 */
[----:B------:R-:W-:Y:S01]  /*65d0*/  R2UR UR4, R39 ;  /* 0x00000000270472ca */ /* 0x000fe200000e0000 */
[--C-:B------:R-:W-:Y:S01]  /*65e0*/  HADD2.F32 R40, -RZ, R42.reuse.H0_H0 ;  /* 0x2000002aff287230 */ /* 0x100fe20000004100 */
[----:B------:R-:W-:Y:S01]  /*65f0*/  F2FP.F16.E4M3.UNPACK_B R43, R72.H1 ;  /* 0x00000048ff2b723e */ /* 0x000fe200030006ff */
[----:B------:R-:W-:Y:S01]  /*6600*/  HADD2.F32 R42, -RZ, R42.H1_H1 ;  /* 0x3000002aff2a7230 */ /* 0x000fe20000004100 */
[-C--:B------:R-:W-:Y:S01]  /*6610*/  F2FP.F16.E4M3.UNPACK_B R45, R73.reuse ;  /* 0x00000049ff2d723e */ /* 0x080fe200020006ff */
[----:B------:R-:W-:Y:S01]  /*6620*/  BSSY.RECONVERGENT B0, `(.L_x_106) ;  /* 0x0000099000007945 */ /* 0x000fe20003800200 */
[----:B------:R-:W-:Y:S01]  /*6630*/  F2FP.F16.E4M3.UNPACK_B R47, R73.H1 ;  /* 0x00000049ff2f723e */ /* 0x000fe200030006ff */
[--C-:B------:R-:W-:Y:S01]  /*6640*/  HADD2.F32 R44, -RZ, R43.reuse.H0_H0 ;  /* 0x2000002bff2c7230 */ /* 0x100fe20000004100 */
[-C--:B------:R-:W-:Y:S01]  /*6650*/  F2FP.F16.E4M3.UNPACK_B R49, R74.reuse ;  /* 0x0000004aff31723e */ /* 0x080fe200020006ff */
[----:B------:R-:W-:Y:S01]  /*6660*/  HADD2.F32 R46, -RZ, R43.H1_H1 ;  /* 0x3000002bff2e7230 */ /* 0x000fe20000004100 */
[----:B------:R-:W-:Y:S01]  /*6670*/  F2FP.F16.E4M3.UNPACK_B R51, R74.H1 ;  /* 0x0000004aff33723e */ /* 0x000fe200030006ff */
[--C-:B------:R-:W-:Y:S01]  /*6680*/  HADD2.F32 R43, -RZ, R45.reuse.H0_H0 ;  /* 0x2000002dff2b7230 */ /* 0x100fe20000004100 */
[-C--:B------:R-:W-:Y:S01]  /*6690*/  F2FP.F16.E4M3.UNPACK_B R53, R75.reuse ;  /* 0x0000004bff35723e */ /* 0x080fe200020006ff */
[----:B-12---:R-:W-:Y:S01]  /*66a0*/  LDTM.16dp32bit_t0_t15.x32 R4, tmem[UR4] ;  /* 0x00000004000479ee */ /* 0x006fe20008a80000 */
[----:B------:R-:W3:Y:S01]  /*66b0*/  LDTM.16dp32bit_t16_t31.x32 R4, tmem[UR4+0x20] ;  /* 0x00002004000479ee */ /* 0x000ee20008aa0000 */
[----:B------:R-:W-:Y:S01]  /*66c0*/  IADD3 R112, PT, PT, R84, UR44, RZ ;  /* 0x0000002c54707c10 */ /* 0x000fe2000fffe0ff */
[----:B------:R-:W-:Y:S01]  /*66d0*/  HADD2.F32 R48, -RZ, R45.H1_H1 ;  /* 0x3000002dff307230 */ /* 0x000fe20000004100 */
[----:B------:R-:W-:Y:S01]  /*66e0*/  SHF.L.U32 R103, R90, 0x4, RZ ;  /* 0x000000045a677819 */ /* 0x000fe200000006ff */
[----:B------:R-:W-:Y:S01]  /*66f0*/  HADD2.F32 R52, -RZ, R49.H1_H1 ;  /* 0x30000031ff347230 */ /* 0x000fe20000004100 */
[----:B------:R-:W-:Y:S01]  /*6700*/  F2FP.F16.E4M3.UNPACK_B R55, R75.H1 ;  /* 0x0000004bff37723e */ /* 0x000fe200030006ff */
[----:B------:R-:W-:Y:S01]  /*6710*/  HADD2.F32 R56, -RZ, R53.H1_H1 ;  /* 0x30000035ff387230 */ /* 0x000fe20000004100 */
[-C--:B------:R-:W-:Y:S01]  /*6720*/  F2FP.F16.E4M3.UNPACK_B R57, R76.reuse ;  /* 0x0000004cff39723e */ /* 0x080fe200020006ff */
[--C-:B------:R-:W-:Y:S01]  /*6730*/  HADD2.F32 R45, -RZ, R47.reuse.H0_H0 ;  /* 0x2000002fff2d7230 */ /* 0x100fe20000004100 */
[----:B------:R-:W-:Y:S01]  /*6740*/  F2FP.F16.E4M3.UNPACK_B R59, R76.H1 ;  /* 0x0000004cff3b723e */ /* 0x000fe200030006ff */
[----:B------:R-:W-:Y:S01]  /*6750*/  HADD2.F32 R50, -RZ, R47.H1_H1 ;  /* 0x3000002fff327230 */ /* 0x000fe20000004100 */
[-C--:B------:R-:W-:Y:S01]  /*6760*/  F2FP.F16.E4M3.UNPACK_B R61, R77.reuse ;  /* 0x0000004dff3d723e */ /* 0x080fe200020006ff */
[----:B------:R-:W-:Y:S01]  /*6770*/  HADD2.F32 R47, -RZ, R49.H0_H0 ;  /* 0x20000031ff2f7230 */ /* 0x000fe20000004100 */
[----:B------:R-:W-:Y:S01]  /*6780*/  F2FP.F16.E4M3.UNPACK_B R63, R77.H1 ;  /* 0x0000004dff3f723e */ /* 0x000fe200030006ff */
[----:B------:R-:W-:Y:S01]  /*6790*/  HADD2.F32 R60, -RZ, R57.H1_H1 ;  /* 0x30000039ff3c7230 */ /* 0x000fe20000004100 */
[-C--:B------:R-:W-:Y:S01]  /*67a0*/  F2FP.F16.E4M3.UNPACK_B R65, R78.reuse ;  /* 0x0000004eff41723e */ /* 0x080fe200020006ff */
[----:B------:R-:W-:Y:S01]  /*67b0*/  HADD2.F32 R64, -RZ, R61.H1_H1 ;  /* 0x3000003dff407230 */ /* 0x000fe20000004100 */
[----:B------:R-:W-:Y:S01]  /*67c0*/  F2FP.F16.E4M3.UNPACK_B R67, R78.H1 ;  /* 0x0000004eff43723e */ /* 0x000fe200030006ff */
[----:B------:R-:W-:Y:S01]  /*67d0*/  HADD2.F32 R49, -RZ, R51.H0_H0 ;  /* 0x20000033ff317230 */ /* 0x000fe20000004100 */
[----:B------:R-:W-:Y:S01]  /*67e0*/  ISETP.NE.AND P0, PT, R97, RZ, PT ;  /* 0x000000ff6100720c */ /* 0x000fe20003f05270 */
[----:B------:R-:W-:Y:S01]  /*67f0*/  HADD2.F32 R68, -RZ, R65.H1_H1 ;  /* 0x30000041ff447230 */ /* 0x000fe20000004100 */
[----:B------:R-:W-:Y:S01]  /*6800*/  ISETP.NE.AND P6, PT, R102, RZ, PT ;  /* 0x000000ff6600720c */ /* 0x000fe20003fc5270 */
[----:B------:R-:W-:Y:S02]  /*6810*/  HADD2.F32 R54, -RZ, R51.H1_H1 ;  /* 0x30000033ff367230 */ /* 0x000fe40000004100 */
[C---:B---3--:R-:W-:Y:S01]  /*6820*/  FMUL R0, R38.reuse, R4 ;  /* 0x0000000426007220 */ /* 0x048fe20000400000 */
[C---:B------:R-:W-:Y:S01]  /*6830*/  FMUL R2, R38.reuse, R5 ;  /* 0x0000000526027220 */ /* 0x040fe20000400000 */
[C---:B------:R-:W-:Y:S01]  /*6840*/  FMUL R4, R38.reuse, R8 ;  /* 0x0000000826047220 */ /* 0x040fe20000400000 */
[C---:B------:R-:W-:Y:S01]  /*6850*/  FMUL R5, R38.reuse, R9 ;  /* 0x0000000926057220 */ /* 0x040fe20000400000 */
[C---:B------:R-:W-:Y:S01]  /*6860*/  FFMA R0, R41.reuse, R40, R0 ;  /* 0x0000002829007223 */ /* 0x040fe20000000000 */
[C---:B------:R-:W-:Y:S01]  /*6870*/  FFMA R2, R41.reuse, R42, R2 ;  /* 0x0000002a29027223 */ /* 0x040fe20000000002 */
[C---:B------:R-:W-:Y:S01]  /*6880*/  FMUL R8, R38.reuse, R12 ;  /* 0x0000000c26087220 */ /* 0x040fe20000400000 */
[C---:B------:R-:W-:Y:S01]  /*6890*/  FMUL R9, R38.reuse, R13 ;  /* 0x0000000d26097220 */ /* 0x040fe20000400000 */
[----:B------:R-:W-:Y:S02]  /*68a0*/  HADD2.F32 R51, -RZ, R53.H0_H0 ;  /* 0x20000035ff337230 */ /* 0x000fe40000004100 */
[C---:B------:R-:W-:Y:S01]  /*68b0*/  FMUL R12, R38.reuse, R16 ;  /* 0x00000010260c7220 */ /* 0x040fe20000400000 */
        /* <DEDUP_REMOVED lines=13> */
[C---:B------:R-:W-:Y:S01]  /*6990*/  FFMA R3, R41.reuse, R44, R3 ;  /* 0x0000002c29037223 */ /* 0x040fe20000000003 */
[----:B------:R-:W-:Y:S01]  /*69a0*/  F2FP.F16.E4M3.UNPACK_B R40, R79 ;  /* 0x0000004fff28723e */ /* 0x000fe200020006ff */
[C---:B------:R-:W-:Y:S01]  /*69b0*/  FFMA R7, R41.reuse, R46, R7 ;  /* 0x0000002e29077223 */ /* 0x040fe20000000007 */
[C---:B------:R-:W-:Y:S01]  /*69c0*/  FFMA R4, R41.reuse, R43, R4 ;  /* 0x0000002b29047223 */ /* 0x040fe20000000004 */
[----:B------:R-:W-:Y:S01]  /*69d0*/  F2FP.F16.E4M3.UNPACK_B R42, R79.H1 ;  /* 0x0000004fff2a723e */ /* 0x000fe200030006ff */
[C---:B------:R-:W-:Y:S01]  /*69e0*/  FFMA R5, R41.reuse, R48, R5 ;  /* 0x0000003029057223 */ /* 0x040fe20000000005 */
[----:B------:R-:W-:Y:S01]  /*69f0*/  FFMA R6, R41, R45, R6 ;  /* 0x0000002d29067223 */ /* 0x000fe20000000006 */
[----:B------:R-:W-:Y:S01]  /*6a00*/  F2FP.SATFINITE.E4M3.F32.PACK_AB_MERGE_C R99, R7, R3, RZ ;  /* 0x000000030763723e */ /* 0x000fe200048070ff */
[C---:B------:R-:W-:Y:S01]  /*6a10*/  FFMA R11, R41.reuse, R50, R11 ;  /* 0x00000032290b7223 */ /* 0x040fe2000000000b */
[C---:B------:R-:W-:Y:S01]  /*6a20*/  FFMA R8, R41.reuse, R47, R8 ;  /* 0x0000002f29087223 */ /* 0x040fe20000000008 */
[----:B------:R-:W-:Y:S01]  /*6a30*/  FMUL R10, R38, R14 ;  /* 0x0000000e260a7220 */ /* 0x000fe20000400000 */
[----:B------:R-:W-:Y:S01]  /*6a40*/  F2FP.SATFINITE.E4M3.F32.PACK_AB_MERGE_C R104, R2, R0, R99 ;  /* 0x000000000268723e */ /* 0x000fe20004807063 */
[----:B------:R-:W-:Y:S01]  /*6a50*/  FFMA R9, R41, R52, R9 ;  /* 0x0000003429097223 */ /* 0x000fe20000000009 */
[----:B------:R-:W-:Y:S01]  /*6a60*/  F2FP.SATFINITE.E4M3.F32.PACK_AB_MERGE_C R105, R11, R6, RZ ;  /* 0x000000060b69723e */ /* 0x000fe200048070ff */
[----:B------:R-:W-:Y:S01]  /*6a70*/  FFMA R10, R41, R49, R10 ;  /* 0x00000031290a7223 */ /* 0x000fe2000000000a */
[----:B------:R-:W-:Y:S01]  /*6a80*/  IADD3 R99, PT, PT, R112, R103, RZ ;  /* 0x0000006770637210 */ /* 0x000fe20007ffe0ff */
[C---:B------:R-:W-:Y:S01]  /*6a90*/  FMUL R15, R38.reuse, R15 ;  /* 0x0000000f260f7220 */ /* 0x040fe20000400000 */
[--C-:B------:R-:W-:Y:S01]  /*6aa0*/  HADD2.F32 R53, -RZ, R55.reuse.H0_H0 ;  /* 0x20000037ff357230 */ /* 0x100fe20000004100 */
[----:B------:R-:W-:Y:S01]  /*6ab0*/  F2FP.SATFINITE.E4M3.F32.PACK_AB_MERGE_C R105, R5, R4, R105 ;  /* 0x000000040569723e */ /* 0x000fe20004807069 */
[----:B------:R-:W-:Y:S02]  /*6ac0*/  HADD2.F32 R58, -RZ, R55.H1_H1 ;  /* 0x30000037ff3a7230 */ /* 0x000fe40000004100 */
[C---:B------:R-:W-:Y:S01]  /*6ad0*/  FFMA R15, R41.reuse, R54, R15 ;  /* 0x00000036290f7223 */ /* 0x040fe2000000000f */
[C---:B------:R-:W-:Y:S01]  /*6ae0*/  FFMA R12, R41.reuse, R51, R12 ;  /* 0x00000033290c7223 */ /* 0x040fe2000000000c */
[C---:B------:R-:W-:Y:S01]  /*6af0*/  FFMA R13, R41.reuse, R56, R13 ;  /* 0x00000038290d7223 */ /* 0x040fe2000000000d */
[----:B------:R-:W-:Y:S02]  /*6b00*/  HADD2.F32 R55, -RZ, R57.H0_H0 ;  /* 0x20000039ff377230 */ /* 0x000fe40000004100 */
[C---:B------:R-:W-:Y:S01]  /*6b10*/  FMUL R14, R38.reuse, R18 ;  /* 0x00000012260e7220 */ /* 0x040fe20000400000 */
[C---:B------:R-:W-:Y:S01]  /*6b20*/  FMUL R19, R38.reuse, R19 ;  /* 0x0000001326137220 */ /* 0x040fe20000400000 */
[--C-:B------:R-:W-:Y:S02]  /*6b30*/  HADD2.F32 R57, -RZ, R59.reuse.H0_H0 ;  /* 0x2000003bff397230 */ /* 0x100fe40000004100 */
[C---:B------:R-:W-:Y:S01]  /*6b40*/  FMUL R18, R38.reuse, R22 ;  /* 0x0000001626127220 */ /* 0x040fe20000400000 */
[C---:B------:R-:W-:Y:S01]  /*6b50*/  FFMA R14, R41.reuse, R53, R14 ;  /* 0x00000035290e7223 */ /* 0x040fe2000000000e */
[----:B------:R-:W-:Y:S02]  /*6b60*/  HADD2.F32 R62, -RZ, R59.H1_H1 ;  /* 0x3000003bff3e7230 */ /* 0x000fe40000004100 */
[C---:B------:R-:W-:Y:S01]  /*6b70*/  FFMA R19, R41.reuse, R58, R19 ;  /* 0x0000003a29137223 */ /* 0x040fe20000000013 */
[----:B------:R-:W-:Y:S02]  /*6b80*/  HADD2.F32 R59, -RZ, R61.H0_H0 ;  /* 0x2000003dff3b7230 */ /* 0x000fe40000004100 */
[C---:B------:R-:W-:Y:S01]  /*6b90*/  FMUL R23, R38.reuse, R23 ;  /* 0x0000001726177220 */ /* 0x040fe20000400000 */
[C---:B------:R-:W-:Y:S01]  /*6ba0*/  FFMA R16, R41.reuse, R55, R16 ;  /* 0x0000003729107223 */ /* 0x040fe20000000010 */
[C---:B------:R-:W-:Y:S01]  /*6bb0*/  FFMA R17, R41.reuse, R60, R17 ;  /* 0x0000003c29117223 */ /* 0x040fe20000000011 */
[--C-:B------:R-:W-:Y:S02]  /*6bc0*/  HADD2.F32 R61, -RZ, R63.reuse.H0_H0 ;  /* 0x2000003fff3d7230 */ /* 0x100fe40000004100 */
[C---:B------:R-:W-:Y:S01]  /*6bd0*/  FFMA R18, R41.reuse, R57, R18 ;  /* 0x0000003929127223 */ /* 0x040fe20000000012 */
[----:B------:R-:W-:Y:S02]  /*6be0*/  HADD2.F32 R66, -RZ, R63.H1_H1 ;  /* 0x3000003fff427230 */ /* 0x000fe40000004100 */
[C---:B------:R-:W-:Y:S01]  /*6bf0*/  FMUL R22, R38.reuse, R26 ;  /* 0x0000001a26167220 */ /* 0x040fe20000400000 */
[----:B------:R-:W-:Y:S02]  /*6c00*/  HADD2.F32 R63, -RZ, R65.H0_H0 ;  /* 0x20000041ff3f7230 */ /* 0x000fe40000004100 */
[C---:B------:R-:W-:Y:S01]  /*6c10*/  FFMA R23, R41.reuse, R62, R23 ;  /* 0x0000003e29177223 */ /* 0x040fe20000000017 */
[C---:B------:R-:W-:Y:S01]  /*6c20*/  FMUL R27, R38.reuse, R27 ;  /* 0x0000001b261b7220 */ /* 0x040fe20000400000 */
[C---:B------:R-:W-:Y:S01]  /*6c30*/  FFMA R20, R41.reuse, R59, R20 ;  /* 0x0000003b29147223 */ /* 0x040fe20000000014 */
[C---:B------:R-:W-:Y:S01]  /*6c40*/  FFMA R21, R41.reuse, R64, R21 ;  /* 0x0000004029157223 */ /* 0x040fe20000000015 */
[--C-:B------:R-:W-:Y:S02]  /*6c50*/  HADD2.F32 R65, -RZ, R67.reuse.H0_H0 ;  /* 0x20000043ff417230 */ /* 0x100fe40000004100 */
[C---:B------:R-:W-:Y:S01]  /*6c60*/  FFMA R22, R41.reuse, R61, R22 ;  /* 0x0000003d29167223 */ /* 0x040fe20000000016 */
[----:B------:R-:W-:Y:S02]  /*6c70*/  HADD2.F32 R70, -RZ, R67.H1_H1 ;  /* 0x30000043ff467230 */ /* 0x000fe40000004100 */
[C---:B------:R-:W-:Y:S01]  /*6c80*/  FMUL R26, R38.reuse, R30 ;  /* 0x0000001e261a7220 */ /* 0x040fe20000400000 */
[--C-:B------:R-:W-:Y:S02]  /*6c90*/  HADD2.F32 R67, -RZ, R40.reuse.H0_H0 ;  /* 0x20000028ff437230 */ /* 0x100fe40000004100 */
[C---:B------:R-:W-:Y:S01]  /*6ca0*/  FFMA R27, R41.reuse, R66, R27 ;  /* 0x00000042291b7223 */ /* 0x040fe2000000001b */
[C---:B------:R-:W-:Y:S01]  /*6cb0*/  FMUL R31, R38.reuse, R31 ;  /* 0x0000001f261f7220 */ /* 0x040fe20000400000 */
[C---:B------:R-:W-:Y:S01]  /*6cc0*/  FFMA R24, R41.reuse, R63, R24 ;  /* 0x0000003f29187223 */ /* 0x040fe20000000018 */
[----:B------:R-:W-:Y:S02]  /*6cd0*/  HADD2.F32 R40, -RZ, R40.H1_H1 ;  /* 0x30000028ff287230 */ /* 0x000fe40000004100 */
[C---:B------:R-:W-:Y:S01]  /*6ce0*/  FFMA R25, R41.reuse, R68, R25 ;  /* 0x0000004429197223 */ /* 0x040fe20000000019 */
[--C-:B------:R-:W-:Y:S02]  /*6cf0*/  HADD2.F32 R69, -RZ, R42.reuse.H0_H0 ;  /* 0x2000002aff457230 */ /* 0x100fe40000004100 */
[C---:B------:R-:W-:Y:S01]  /*6d00*/  FFMA R26, R41.reuse, R65, R26 ;  /* 0x00000041291a7223 */ /* 0x040fe2000000001a */
[----:B------:R-:W-:Y:S02]  /*6d10*/  HADD2.F32 R42, -RZ, R42.H1_H1 ;  /* 0x3000002aff2a7230 */ /* 0x000fe40000004100 */
[C---:B------:R-:W-:Y:S01]  /*6d20*/  FMUL R30, R38.reuse, R34 ;  /* 0x00000022261e7220 */ /* 0x040fe20000400000 */
[----:B------:R-:W-:Y:S01]  /*6d30*/  FFMA R31, R41, R70, R31 ;  /* 0x00000046291f7223 */ /* 0x000fe2000000001f */
[----:B------:R-:W-:Y:S01]  /*6d40*/  FMUL R35, R38, R35 ;  /* 0x0000002326237220 */ /* 0x000fe20000400000 */
[----:B------:R-:W-:Y:S01]  /*6d50*/  F2FP.SATFINITE.E4M3.F32.PACK_AB_MERGE_C R106, R15, R10, RZ ;  /* 0x0000000a0f6a723e */ /* 0x000fe200048070ff */
[----:B------:R-:W-:Y:S01]  /*6d60*/  FFMA R28, R41, R67, R28 ;  /* 0x00000043291c7223 */ /* 0x000fe2000000001c */
[----:B------:R-:W-:Y:S01]  /*6d70*/  F2FP.SATFINITE.E4M3.F32.PACK_AB_MERGE_C R107, R19, R14, RZ ;  /* 0x0000000e136b723e */ /* 0x000fe200048070ff */
[C---:B------:R-:W-:Y:S01]  /*6d80*/  FFMA R29, R41.reuse, R40, R29 ;  /* 0x00000028291d7223 */ /* 0x040fe2000000001d */
[C---:B------:R-:W-:Y:S01]  /*6d90*/  FFMA R30, R41.reuse, R69, R30 ;  /* 0x00000045291e7223 */ /* 0x040fe2000000001e */
[----:B------:R-:W-:Y:S01]  /*6da0*/  FFMA R35, R41, R42, R35 ;  /* 0x0000002a29237223 */ /* 0x000fe20000000023 */
[----:B------:R-:W-:Y:S02]  /*6db0*/  F2FP.SATFINITE.E4M3.F32.PACK_AB_MERGE_C R106, R9, R8, R106 ;  /* 0x00000008096a723e */ /* 0x000fe4000480706a */
[----:B------:R-:W-:Y:S02]  /*6dc0*/  F2FP.SATFINITE.E4M3.F32.PACK_AB_MERGE_C R107, R13, R12, R107 ;  /* 0x0000000c0d6b723e */ /* 0x000fe4000480706b */
[----:B------:R-:W-:Y:S02]  /*6dd0*/  F2FP.SATFINITE.E4M3.F32.PACK_AB_MERGE_C R108, R23, R18, RZ ;  /* 0x00000012176c723e */ /* 0x000fe400048070ff */
[----:B------:R-:W-:Y:S01]  /*6de0*/  F2FP.SATFINITE.E4M3.F32.PACK_AB_MERGE_C R109, R27, R22, RZ ;  /* 0x000000161b6d723e */ /* 0x000fe200048070ff */
[----:B------:R1:W-:Y:S01]  /*6df0*/  STS.128 [R84+UR44+0x4200], R104 ;  /* 0x0042006854007988 */ /* 0x0003e20008000c2c */
[----:B------:R-:W-:Y:S02]  /*6e00*/  F2FP.SATFINITE.E4M3.F32.PACK_AB_MERGE_C R113, R31, R26, RZ ;  /* 0x0000001a1f71723e */ /* 0x000fe400048070ff */
[----:B------:R-:W-:Y:S02]  /*6e10*/  F2FP.SATFINITE.E4M3.F32.PACK_AB_MERGE_C R114, R35, R30, RZ ;  /* 0x0000001e2372723e */ /* 0x000fe400048070ff */
[----:B------:R-:W-:Y:S02]  /*6e20*/  F2FP.SATFINITE.E4M3.F32.PACK_AB_MERGE_C R108, R17, R16, R108 ;  /* 0x00000010116c723e */ /* 0x000fe4000480706c */
[----:B------:R-:W-:Y:S02]  /*6e30*/  F2FP.SATFINITE.E4M3.F32.PACK_AB_MERGE_C R109, R21, R20, R109 ;  /* 0x00000014156d723e */ /* 0x000fe4000480706d */
[----:B------:R-:W-:Y:S02]  /*6e40*/  F2FP.SATFINITE.E4M3.F32.PACK_AB_MERGE_C R110, R25, R24, R113 ;  /* 0x00000018196e723e */ /* 0x000fe40004807071 */
[----:B------:R-:W-:Y:S02]  /*6e50*/  F2FP.SATFINITE.E4M3.F32.PACK_AB_MERGE_C R111, R29, R28, R114 ;  /* 0x0000001c1d6f723e */ /* 0x000fe40004807072 */
[----:B------:R-:W-:Y:S02]  /*6e60*/  LEA R112, R93, UR44, 0x3 ;  /* 0x0000002c5d707c11 */ /* 0x000fe4000f8e18ff */
[----:B------:R-:W-:Y:S01]  /*6e70*/  @P6 SHF.L.U32 R113, R91, 0x1f, RZ ;  /* 0x0000001f5b716819 */ /* 0x000fe200000006ff */
[----:B------:R1:W-:Y:S01]  /*6e80*/  STS.128 [R99+0x4210], R108 ;  /* 0x0042106c63007388 */ /* 0x0003e20000000c00 */
[----:B------:R-:W-:Y:S01]  /*6e90*/  @!PT LDS RZ, [RZ] ;  /* 0x00000000fffff984 */ /* 0x000fe20000000800 */
[----:B------:R-:W-:Y:S01]  /*6ea0*/  @!PT LDS RZ, [RZ] ;  /* 0x00000000fffff984 */ /* 0x000fe20000000800 */
[----:B------:R-:W-:Y:S01]  /*6eb0*/  @!PT LDS RZ, [RZ] ;  /* 0x00000000fffff984 */ /* 0x000fe20000000800 */
[----:B------:R-:W-:Y:S01]  /*6ec0*/  @!PT LDS RZ, [RZ] ;  /* 0x00000000fffff984 */ /* 0x000fe20000000800 */
[----:B------:R2:W-:Y:S07]  /*6ed0*/  MEMBAR.ALL.CTA ;  /* 0x0000000000007992 */ /* 0x0005ee0000008000 */
[----:B--2---:R-:W2:Y:S02]  /*6ee0*/  FENCE.VIEW.ASYNC.S ;  /* 0x00000000000073c6 */ /* 0x004ea40000000000 */
[----:B--2---:R-:W-:Y:S06]  /*6ef0*/  BAR.SYNC.DEFER_BLOCKING 0x1, 0x80 ;  /* 0x0042000000007b1d */ /* 0x004fec0000010000 */
[----:B------:R-:W-:Y:S05]  /*6f00*/  @P0 BRA `(.L_x_107) ;  /* 0x0000000000280947 */ /* 0x000fea0003800000 */
[----:B------:R-:W-:Y:S01]  /*6f10*/  UIADD3 UR4, UPT, UPT, UR44, 0x4200, URZ ;  /* 0x000042002c047890 */ /* 0x000fe2000fffe0ff */
[----:B------:R-:W-:Y:S05]  /*6f20*/  UMOV UR51, UR36 ;  /* 0x0000002400337c82 */ /* 0x000fea0008000000 */
[----:B------:R-:W-:Y:S01]  /*6f30*/  MOV R96, UR4 ;  /* 0x0000000400607c02 */ /* 0x000fe20008000f00 */
[----:B------:R-:W-:Y:S03]  /*6f40*/  UIADD3 UR4, UP0, UPT, UR62, 0x680, URZ ;  /* 0x000006803e047890 */ /* 0x000fe6000ff1e0ff */
[----:B------:R-:W-:Y:S01]  /*6f50*/  R2UR UR48, R96 ;  /* 0x00000000603072ca */ /* 0x000fe200000e0000 */
[----:B------:R-:W-:Y:S11]  /*6f60*/  UIADD3.X UR5, UPT, UPT, URZ, UR63, URZ, UP0, !UPT ;  /* 0x0000003fff057290 */ /* 0x000ff600087fe4ff */
[----:B------:R-:W-:Y:S01]  /*6f70*/  @!UPT UIADD3 URZ, UPT, UPT, URZ, URZ, URZ ;  /* 0x000000fffffff290 */ /* 0x000fe2000fffe0ff */
[----:B------:R2:W-:Y:S01]  /*6f80*/  UTMASTG.3D [UR48], [UR4] ;  /* 0x00000030040073b5 */ /* 0x0005e20008010000 */
[----:B------:R0:W-:Y:S01]  /*6f90*/  UTMACMDFLUSH ;  /* 0x00000000000079b7 */ /* 0x0001e20000000000 */
[----:B--2---:R-:W-:Y:S04]  /*6fa0*/  DEPBAR.LE SB0, 0x1 ;  /* 0x000080400000791a */ /* 0x004fe80000000000 */
.L_x_107:
[----:B------:R-:W-:Y:S05]  /*6fb0*/  BSYNC.RECONVERGENT B0 ;  /* 0x0000000000007941 */ /* 0x000fea0003800200 */
.L_x_106:
[----:B------:R-:W-:Y:S06]  /*6fc0*/  BAR.SYNC.DEFER_BLOCKING 0x1, 0x80 ;  /* 0x0042000000007b1d */ /* 0x000fec0000010000 */
[----:B------:R-:W2:Y:S01]  /*6fd0*/  @P6 SYNCS.PHASECHK.TRANS64.TRYWAIT P0, [R112+URZ+0x50], R113 ;  /* 0x00005071700065a7 */ /* 0x000ea200080011ff */
[----:B------:R-:W-:Y:S01]  /*6fe0*/  BSSY B1, `(.L_x_108) ;  /* 0x0000020000017945 */ /* 0x000fe20003800000 */
[----:B--2---:R-:W-:Y:S03]  /*6ff0*/  @P6 SEL R100, RZ, 0x1, !P0 ;  /* 0x00000001ff646807 */ /* 0x004fe60004000000 */
[----:B------:R-:W-:Y:S05]  /*7000*/  @!P6 BRA `(.L_x_109) ;  /* 0x000000000074e947 */ /* 0x000fea0003800000 */
[----:B------:R-:W-:Y:S01]  /*7010*/  ISETP.NE.AND P1, PT, R101, RZ, PT ;  /* 0x000000ff6500720c */ /* 0x000fe20003f25270 */
[----:B------:R-:W2:Y:S01]  /*7020*/  S2R R0, SR_CgaCtaId ;  /* 0x0000000000007919 */ /* 0x000ea20000008800 */
[----:B------:R-:W-:Y:S01]  /*7030*/  ISETP.NE.AND P0, PT, R100, RZ, PT ;  /* 0x000000ff6400720c */ /* 0x000fe20003f05270 */
[----:B------:R-:W-:Y:S10]  /*7040*/  BSSY B0, `(.L_x_110) ;  /* 0x0000008000007945 */ /* 0x000ff40003800000 */
[----:B------:R-:W-:Y:S05]  /*7050*/  @P1 IMAD R2, R93, 0x1000, R84 ;  /* 0x000010005d021824 */ /* 0x000fea00078e0254 */
[----:B------:R-:W-:Y:S05]  /*7060*/  @P1 IADD3 R4, PT, PT, R2, UR44, RZ ;  /* 0x0000002c02041c10 */ /* 0x000fea000fffe0ff */
[----:B------:R-:W-:Y:S01]  /*7070*/  @P1 IMAD.IADD R4, R4, 0x1, R103 ;  /* 0x0000000104041824 */ /* 0x000fe200078e0267 */
[----:B------:R-:W-:Y:S06]  /*7080*/  @P0 BRA `(.L_x_111) ;  /* 0x00000000000c0947 */ /* 0x000fec0003800000 */
[----:B------:R-:W-:Y:S04]  /*7090*/  SHF.L.U32 R3, R91, 0x1f, RZ ;  /* 0x0000001f5b037819 */ /* 0x000fe800000006ff */
[----:B------:R-:W3:Y:S02]  /*70a0*/  SYNCS.PHASECHK.TRANS64.TRYWAIT P0, [R112+URZ+0x50], R3 ;  /* 0x00005003700075a7 */ /* 0x000ee400080011ff */
[----:B---3--:R-:W-:Y:S05]  /*70b0*/  @!P0 BRA `(.L_x_112) ;  /* 0x0000003000dc8947 */ /* 0x008fea0003800000 */
.L_x_111:
[----:B------:R-:W-:Y:S05]  /*70c0*/  BSYNC B0 ;  /* 0x0000000000007941 */ /* 0x000fea0003800000 */
.L_x_110:
[----:B------:R-:W-:Y:S01]  /*70d0*/  ISETP.NE.AND P0, PT, R101, RZ, PT ;  /* 0x000000ff6500720c */ /* 0x000fe20003f05270 */
[----:B---3--:R-:W-:Y:S02]  /*70e0*/  VIADD R3, R112, 0x70 ;  /* 0x0000007070037836 */ /* 0x008fe40000000000 */
[----:B------:R-:W-:Y:S03]  /*70f0*/  VIADD R93, R93, 0x1 ;  /* 0x000000015d5d7836 */ /* 0x000fe60000000000 */
[----:B--2---:R-:W-:Y:S07]  /*7100*/  PRMT R0, R0, 0x654, R3 ;  /* 0x0000065400007816 */ /* 0x004fee0000000003 */
[----:B------:R2:W3:Y:S04]  /*7110*/  @P0 LDS.128 R72, [R2+UR44+0x200] ;  /* 0x0002002c02480984 */ /* 0x0004e80008000c00 */
[----:B------:R2:W4:Y:S01]  /*7120*/  @P0 LDS.128 R76, [R4+0x210] ;  /* 0x00021000044c0984 */ /* 0x0005220000000c00 */
        /* <DEDUP_REMOVED lines=10> */
[----:B--23--:R-:W-:Y:S02]  /*71d0*/  LOP3.LUT R91, R91, R0, RZ, 0x3c, !PT ;  /* 0x000000005b5b7212 */ /* 0x00cfe400078e3cff */
.L_x_109:
[----:B------:R-:W-:Y:S05]  /*71e0*/  BSYNC B1 ;  /* 0x0000000000017941 */ /* 0x000fea0003800000 */
.L_x_108:
[----:B------:R-:W-:Y:S05]  /*71f0*/  VIADD R3, R39, 0x40 ;  /* 0x0000004027037836 */ /* 0x000fea0000000000 */
[----:B------:R-:W-:Y:S04]  /*7200*/  SHF.R.U32.HI R3, RZ, 0x15, R3 ;  /* 0x00000015ff037819 */ /* 0x000fe80000011603 */
[----:B------:R-:W-:Y:S11]  /*7210*/  LOP3.LUT P0, RZ, R3, 0x3, R86, 0x48, !PT ;  /* 0x0000000303ff7812 */ /* 0x000ff60007804856 */
[----:B------:R-:W-:Y:S02]  /*7220*/  @!UPT UIADD3 URZ, UPT, UPT, URZ, URZ, URZ ;  /* 0x000000fffffff290 */ /* 0x000fe4000fffe0ff */
[----:B------:R-:W-:Y:S05]  /*7230*/  @!P0 BRA `(.L_x_113) ;  /* 0x0000000000408947 */ /* 0x000fea0003800000 */
[----:B------:R-:W2:Y:S01]  /*7240*/  LDCU.64 UR8, c[0x4][0x78] ;  /* 0x01000f00ff0877ac */ /* 0x000ea20008000a00 */
[----:B------:R-:W-:Y:S01]  /*7250*/  MOV R3, 0x0 ;  /* 0x0000000000037802 */ /* 0x000fe20000000f00 */
[----:B------:R-:W-:Y:S02]  /*7260*/  HFMA2 R12, -RZ, RZ, 0, 5.9604644775390625e-08 ;  /* 0x00000001ff0c7431 */ /* 0x000fe400000001ff */
[----:B------:R-:W-:Y:S02]  /*7270*/  IMAD.MOV.U32 R8, RZ, RZ, 0x192 ;  /* 0x00000192ff087424 */ /* 0x000fe400078e00ff */
[----:B------:R-:W-:Y:S01]  /*7280*/  IMAD.MOV.U32 R13, RZ, RZ, RZ ;  /* 0x000000ffff0d7224 */ /* 0x000fe200078e00ff */
[----:B------:R-:W3:Y:S01]  /*7290*/  LDCU.64 UR6, c[0x4][0x80] ;  /* 0x01001000ff0677ac */ /* 0x000ee20008000a00 */
[----:B------:R-:W1:Y:S01]  /*72a0*/  LDC.64 R2, c[0x4][R3] ;  /* 0x0100000003027b82 */ /* 0x000e620000000a00 */
[----:B------:R-:W5:Y:S01]  /*72b0*/  LDCU.64 UR4, c[0x4][0x18] ;  /* 0x01000300ff0477ac */ /* 0x000f620008000a00 */
[----:B--2---:R-:W-:Y:S01]  /*72c0*/  MOV R5, UR9 ;  /* 0x0000000900057c02 */ /* 0x004fe20008000f00 */
[----:B------:R-:W-:Y:S01]  /*72d0*/  IMAD.U32 R4, RZ, RZ, UR8 ;  /* 0x00000008ff047e24 */ /* 0x000fe2000f8e00ff */
[----:B---3--:R-:W-:Y:S01]  /*72e0*/  MOV R7, UR7 ;  /* 0x0000000700077c02 */ /* 0x008fe20008000f00 */
[----:B------:R-:W-:Y:S01]  /*72f0*/  IMAD.U32 R6, RZ, RZ, UR6 ;  /* 0x00000006ff067e24 */ /* 0x000fe2000f8e00ff */
[----:B-----5:R-:W-:Y:S01]  /*7300*/  MOV R11, UR5 ;  /* 0x00000005000b7c02 */ /* 0x020fe20008000f00 */
[----:B------:R-:W-:Y:S02]  /*7310*/  IMAD.U32 R10, RZ, RZ, UR4 ;  /* 0x00000004ff0a7e24 */ /* 0x000fe4000f8e00ff */
[----:B------:R-:W-:Y:S07]  /*7320*/  LEPC R20, `(.L_x_113) ;  /* 0x000000001014794e */ /* 0x000fee0000000000 */
[----:B-1--4-:R-:W-:Y:S05]  /*7330*/  CALL.ABS.NOINC R2 ;  /* 0x0000000002007343 */ /* 0x012fea0003c00000 */
.L_x_113:
        /* <DEDUP_REMOVED lines=14> */
[----:B------:R-:W-:Y:S01]  /*7420*/  F2FP.F16.E4M3.UNPACK_B R54, R75 ;  /* 0x0000004bff36723e */ /* 0x000fe200020006ff */
[----:B------:R-:W-:Y:S01]  /*7430*/  LDTM.16dp32bit_t0_t15.x32 R4, tmem[UR4+0x40] ;  /* 0x00004004000479ee */ /* 0x000fe20008a80000 */
[----:B------:R-:W2:Y:S01]  /*7440*/  LDTM.16dp32bit_t16_t31.x32 R4, tmem[UR4+0x60] ;  /* 0x00006004000479ee */ /* 0x000ea20008aa0000 */
[----:B------:R-:W-:Y:S01]  /*7450*/  HADD2.F32 R46, -RZ, R46.H1_H1 ;  /* 0x3000002eff2e7230 */ /* 0x000fe20000004100 */
[----:B----4-:R-:W-:Y:S01]  /*7460*/  F2FP.F16.E4M3.UNPACK_B R58, R76 ;  /* 0x0000004cff3a723e */ /* 0x010fe200020006ff */
[--C-:B------:R-:W-:Y:S01]  /*7470*/  HADD2.F32 R49, -RZ, R50.reuse.H0_H0 ;  /* 0x20000032ff317230 */ /* 0x100fe20000004100 */
[----:B------:R-:W-:Y:S01]  /*7480*/  F2FP.F16.E4M3.UNPACK_B R62, R77 ;  /* 0x0000004dff3e723e */ /* 0x000fe200020006ff */
[----:B------:R-:W-:Y:S01]  /*7490*/  HADD2.F32 R50, -RZ, R50.H1_H1 ;  /* 0x30000032ff327230 */ /* 0x000fe20000004100 */
[----:B------:R-:W-:Y:S01]  /*74a0*/  F2FP.F16.E4M3.UNPACK_B R66, R78 ;  /* 0x0000004eff42723e */ /* 0x000fe200020006ff */
[--C-:B------:R-:W-:Y:S01]  /*74b0*/  HADD2.F32 R53, -RZ, R54.reuse.H0_H0 ;  /* 0x20000036ff357230 */ /* 0x100fe20000004100 */
[----:B------:R-:W-:Y:S01]  /*74c0*/  F2FP.F16.E4M3.UNPACK_B R70, R79 ;  /* 0x0000004fff46723e */ /* 0x000fe200020006ff */
[----:B------:R-:W-:Y:S01]  /*74d0*/  HADD2.F32 R54, -RZ, R54.H1_H1 ;  /* 0x30000036ff367230 */ /* 0x000fe20000004100 */
[----:B------:R-:W-:Y:S01]  /*74e0*/  F2FP.F16.E4M3.UNPACK_B R56, R75.H1 ;  /* 0x0000004bff38723e */ /* 0x000fe200030006ff */
[--C-:B------:R-:W-:Y:S01]  /*74f0*/  HADD2.F32 R57, -RZ, R58.reuse.H0_H0 ;  /* 0x2000003aff397230 */ /* 0x100fe20000004100 */
[----:B------:R-:W-:Y:S01]  /*7500*/  F2FP.F16.E4M3.UNPACK_B R60, R76.H1 ;  /* 0x0000004cff3c723e */ /* 0x000fe200030006ff */
[----:B------:R-:W-:Y:S01]  /*7510*/  HADD2.F32 R58, -RZ, R58.H1_H1 ;  /* 0x3000003aff3a7230 */ /* 0x000fe20000004100 */
[----:B------:R-:W-:Y:S01]  /*7520*/  F2FP.F16.E4M3.UNPACK_B R64, R77.H1 ;  /* 0x0000004dff40723e */ /* 0x000fe200030006ff */
[--C-:B------:R-:W-:Y:S01]  /*7530*/  HADD2.F32 R61, -RZ, R62.reuse.H0_H0 ;  /* 0x2000003eff3d7230 */ /* 0x100fe20000004100 */
[----:B------:R-:W-:Y:S01]  /*7540*/  F2FP.F16.E4M3.UNPACK_B R68, R78.H1 ;  /* 0x0000004eff44723e */ /* 0x000fe200030006ff */
[----:B------:R-:W-:Y:S01]  /*7550*/  HADD2.F32 R62, -RZ, R62.H1_H1 ;  /* 0x3000003eff3e7230 */ /* 0x000fe20000004100 */
[----:B------:R-:W-:Y:S01]  /*7560*/  ISETP.NE.AND P0, PT, R97, RZ, PT ;  /* 0x000000ff6100720c */ /* 0x000fe20003f05270 */
[--C-:B------:R-:W-:Y:S01]  /*7570*/  HADD2.F32 R65, -RZ, R66.reuse.H0_H0 ;  /* 0x20000042ff417230 */ /* 0x100fe20000004100 */
[----:B------:R-:W-:Y:S01]  /*7580*/  ISETP.NE.AND P6, PT, R102, RZ, PT ;  /* 0x000000ff6600720c */ /* 0x000fe20003fc5270 */
[----:B------:R-:W-:Y:S02]  /*7590*/  HADD2.F32 R66, -RZ, R66.H1_H1 ;  /* 0x30000042ff427230 */ /* 0x000fe40000004100 */
[--C-:B------:R-:W-:Y:S02]  /*75a0*/  HADD2.F32 R69, -RZ, R70.reuse.H0_H0 ;  /* 0x20000046ff457230 */ /* 0x100fe40000004100 */
[C---:B--2---:R-:W-:Y:S01]  /*75b0*/  FMUL R0, R38.reuse, R4 ;  /* 0x0000000426007220 */ /* 0x044fe20000400000 */
[C---:B------:R-:W-:Y:S01]  /*75c0*/  FMUL R2, R38.reuse, R5 ;  /* 0x0000000526027220 */ /* 0x040fe20000400000 */
[C---:B------:R-:W-:Y:S01]  /*75d0*/  FMUL R4, R38.reuse, R8 ;  /* 0x0000000826047220 */ /* 0x040fe20000400000 */
[C---:B------:R-:W-:Y:S01]  /*75e0*/  FMUL R5, R38.reuse, R9 ;  /* 0x0000000926057220 */ /* 0x040fe20000400000 */
[C---:B------:R-:W-:Y:S01]  /*75f0*/  FFMA R0, R41.reuse, R40, R0 ;  /* 0x0000002829007223 */ /* 0x040fe20000000000 */
[C---:B------:R-:W-:Y:S01]  /*7600*/  FFMA R2, R41.reuse, R43, R2 ;  /* 0x0000002b29027223 */ /* 0x040fe20000000002 */
        /* <DEDUP_REMOVED lines=10> */
[----:B------:R-:W-:Y:S02]  /*76b0*/  HADD2.F32 R70, -RZ, R70.H1_H1 ;  /* 0x30000046ff467230 */ /* 0x000fe40000004100 */
[C---:B------:R-:W-:Y:S01]  /*76c0*/  FMUL R28, R38.reuse, R32 ;  /* 0x00000020261c7220 */ /* 0x040fe20000400000 */
[C---:B------:R-:W-:Y:S01]  /*76d0*/  FMUL R29, R38.reuse, R33 ;  /* 0x00000021261d7220 */ /* 0x040fe20000400000 */
[C---:B------:R-:W-:Y:S01]  /*76e0*/  FMUL R3, R38.reuse, R6 ;  /* 0x0000000626037220 */ /* 0x040fe20000400000 */
[C---:B------:R-:W-:Y:S01]  /*76f0*/  FMUL R7, R38.reuse, R7 ;  /* 0x0000000726077220 */ /* 0x040fe20000400000 */
[--C-:B------:R-:W-:Y:S02]  /*7700*/  HADD2.F32 R47, -RZ, R48.reuse.H0_H0 ;  /* 0x20000030ff2f7230 */ /* 0x100fe40000004100 */
[C---:B------:R-:W-:Y:S01]  /*7710*/  FMUL R6, R38.reuse, R10 ;  /* 0x0000000a26067220 */ /* 0x040fe20000400000 */
[C---:B------:R-:W-:Y:S01]  /*7720*/  FFMA R3, R41.reuse, R42, R3 ;  /* 0x0000002a29037223 */ /* 0x040fe20000000003 */
[----:B------:R-:W-:Y:S02]  /*7730*/  HADD2.F32 R48, -RZ, R48.H1_H1 ;  /* 0x30000030ff307230 */ /* 0x000fe40000004100 */
[C---:B------:R-:W-:Y:S01]  /*7740*/  FFMA R7, R41.reuse, R44, R7 ;  /* 0x0000002c29077223 */ /* 0x040fe20000000007 */
[C---:B------:R-:W-:Y:S01]  /*7750*/  FFMA R4, R41.reuse, R45, R4 ;  /* 0x0000002d29047223 */ /* 0x040fe20000000004 */
[C---:B------:R-:W-:Y:S01]  /*7760*/  FFMA R5, R41.reuse, R46, R5 ;  /* 0x0000002e29057223 */ /* 0x040fe20000000005 */
[----:B------:R-:W-:Y:S01]  /*7770*/  FFMA R6, R41, R47, R6 ;  /* 0x0000002f29067223 */ /* 0x000fe20000000006 */
[----:B------:R-:W-:Y:S01]  /*7780*/  FMUL R11, R38, R11 ;  /* 0x0000000b260b7220 */ /* 0x000fe20000400000 */
[----:B------:R-:W-:Y:S01]  /*7790*/  F2FP.F16.E4M3.UNPACK_B R40, R79.H1 ;  /* 0x0000004fff28723e */ /* 0x000fe200030006ff */
[--C-:B------:R-:W-:Y:S01]  /*77a0*/  HADD2.F32 R51, -RZ, R52.reuse.H0_H0 ;  /* 0x20000034ff337230 */ /* 0x100fe20000004100 */
[----:B-1----:R-:W-:Y:S01]  /*77b0*/  F2FP.SATFINITE.E4M3.F32.PACK_AB_MERGE_C R105, R7, R3, RZ ;  /* 0x000000030769723e */ /* 0x002fe200048070ff */
[C---:B------:R-:W-:Y:S01]  /*77c0*/  FFMA R11, R41.reuse, R48, R11 ;  /* 0x00000030290b7223 */ /* 0x040fe2000000000b */
[C---:B------:R-:W-:Y:S01]  /*77d0*/  FFMA R8, R41.reuse, R49, R8 ;  /* 0x0000003129087223 */ /* 0x040fe20000000008 */
[----:B------:R-:W-:Y:S01]  /*77e0*/  FFMA R9, R41, R50, R9 ;  /* 0x0000003229097223 */ /* 0x000fe20000000009 */
[----:B------:R-:W-:Y:S01]  /*77f0*/  F2FP.SATFINITE.E4M3.F32.PACK_AB_MERGE_C R104, R2, R0, R105 ;  /* 0x000000000268723e */ /* 0x000fe20004807069 */
[----:B------:R-:W-:Y:S01]  /*7800*/  HADD2.F32 R52, -RZ, R52.H1_H1 ;  /* 0x30000034ff347230 */ /* 0x000fe20000004100 */
[----:B------:R-:W-:Y:S01]  /*7810*/  F2FP.SATFINITE.E4M3.F32.PACK_AB_MERGE_C R106, R11, R6, RZ ;  /* 0x000000060b6a723e */ /* 0x000fe200048070ff */
[C---:B------:R-:W-:Y:S01]  /*7820*/  FMUL R10, R38.reuse, R14 ;  /* 0x0000000e260a7220 */ /* 0x040fe20000400000 */
[C---:B------:R-:W-:Y:S01]  /*7830*/  FMUL R15, R38.reuse, R15 ;  /* 0x0000000f260f7220 */ /* 0x040fe20000400000 */
[--C-:B------:R-:W-:Y:S01]  /*7840*/  HADD2.F32 R55, -RZ, R56.reuse.H0_H0 ;  /* 0x20000038ff377230 */ /* 0x100fe20000004100 */
[----:B------:R-:W-:Y:S01]  /*7850*/  F2FP.SATFINITE.E4M3.F32.PACK_AB_MERGE_C R105, R5, R4, R106 ;  /* 0x000000040569723e */ /* 0x000fe2000480706a */
[C---:B------:R-:W-:Y:S01]  /*7860*/  FFMA R10, R41.reuse, R51, R10 ;  /* 0x00000033290a7223 */ /* 0x040fe2000000000a */
[C---:B------:R-:W-:Y:S01]  /*7870*/  FFMA R15, R41.reuse, R52, R15 ;  /* 0x00000034290f7223 */ /* 0x040fe2000000000f */
[C---:B------:R-:W-:Y:S01]  /*7880*/  FFMA R12, R41.reuse, R53, R12 ;  /* 0x00000035290c7223 */ /* 0x040fe2000000000c */
[C---:B------:R-:W-:Y:S01]  /*7890*/  FFMA R13, R41.reuse, R54, R13 ;  /* 0x00000036290d7223 */ /* 0x040fe2000000000d */
[----:B------:R-:W-:Y:S02]  /*78a0*/  HADD2.F32 R56, -RZ, R56.H1_H1 ;  /* 0x30000038ff387230 */ /* 0x000fe40000004100 */
[C---:B------:R-:W-:Y:S01]  /*78b0*/  FMUL R14, R38.reuse, R18 ;  /* 0x00000012260e7220 */ /* 0x040fe20000400000 */
[C---:B------:R-:W-:Y:S01]  /*78c0*/  FMUL R19, R38.reuse, R19 ;  /* 0x0000001326137220 */ /* 0x040fe20000400000 */
[--C-:B------:R-:W-:Y:S02]  /*78d0*/  HADD2.F32 R59, -RZ, R60.reuse.H0_H0 ;  /* 0x2000003cff3b7230 */ /* 0x100fe40000004100 */
[C---:B------:R-:W-:Y:S01]  /*78e0*/  FMUL R18, R38.reuse, R22 ;  /* 0x0000001626127220 */ /* 0x040fe20000400000 */
[C---:B------:R-:W-:Y:S01]  /*78f0*/  FFMA R14, R41.reuse, R55, R14 ;  /* 0x00000037290e7223 */ /* 0x040fe2000000000e */
[----:B------:R-:W-:Y:S02]  /*7900*/  HADD2.F32 R60, -RZ, R60.H1_H1 ;  /* 0x3000003cff3c7230 */ /* 0x000fe40000004100 */
        /* <DEDUP_REMOVED lines=8> */
[C---:B------:R-:W-:Y:S01]  /*7990*/  FFMA R23, R41.reuse, R60, R23 ;  /* 0x0000003c29177223 */ /* 0x040fe20000000017 */
[C---:B------:R-:W-:Y:S01]  /*79a0*/  FMUL R27, R38.reuse, R27 ;  /* 0x0000001b261b7220 */ /* 0x040fe20000400000 */
[C---:B------:R-:W-:Y:S01]  /*79b0*/  FFMA R20, R41.reuse, R61, R20 ;  /* 0x0000003d29147223 */ /* 0x040fe20000000014 */
[C---:B------:R-:W-:Y:S01]  /*79c0*/  FFMA R21, R41.reuse, R62, R21 ;  /* 0x0000003e29157223 */ /* 0x040fe20000000015 */
[--C-:B------:R-:W-:Y:S02]  /*79d0*/  HADD2.F32 R67, -RZ, R68.reuse.H0_H0 ;  /* 0x20000044ff437230 */ /* 0x100fe40000004100 */
[----:B------:R-:W-:Y:S01]  /*79e0*/  FFMA R22, R41, R63, R22 ;  /* 0x0000003f29167223 */ /* 0x000fe20000000016 */
[----:B------:R-:W-:Y:S02]  /*79f0*/  HADD2.F32 R68, -RZ, R68.H1_H1 ;  /* 0x30000044ff447230 */ /* 0x000fe40000004100 */
[C---:B------:R-:W-:Y:S01]  /*7a00*/  FMUL R26, R38.reuse, R30 ;  /* 0x0000001e261a7220 */ /* 0x040fe20000400000 */
[----:B------:R-:W-:Y:S01]  /*7a10*/  F2FP.SATFINITE.E4M3.F32.PACK_AB_MERGE_C R107, R15, R10, RZ ;  /* 0x0000000a0f6b723e */ /* 0x000fe200048070ff */
        /* <DEDUP_REMOVED lines=8> */
[----:B------:R-:W-:Y:S01]  /*7aa0*/  F2FP.SATFINITE.E4M3.F32.PACK_AB_MERGE_C R106, R9, R8, R107 ;  /* 0x00000008096a723e */ /* 0x000fe2000480706b */
[----:B------:R-:W-:Y:S01]  /*7ab0*/  FFMA R31, R41, R68, R31 ;  /* 0x00000044291f7223 */ /* 0x000fe2000000001f */
[----:B------:R-:W-:Y:S01]  /*7ac0*/  FMUL R35, R38, R35 ;  /* 0x0000002326237220 */ /* 0x000fe20000400000 */
[----:B------:R-:W-:Y:S01]  /*7ad0*/  F2FP.SATFINITE.E4M3.F32.PACK_AB_MERGE_C R107, R19, R14, RZ ;  /* 0x0000000e136b723e */ /* 0x000fe200048070ff */
[C---:B------:R-:W-:Y:S01]  /*7ae0*/  FFMA R28, R41.reuse, R69, R28 ;  /* 0x00000045291c7223 */ /* 0x040fe2000000001c */
[C---:B------:R-:W-:Y:S01]  /*7af0*/  FFMA R29, R41.reuse, R70, R29 ;  /* 0x00000046291d7223 */ /* 0x040fe2000000001d */
[C---:B------:R-:W-:Y:S01]  /*7b00*/  FFMA R30, R41.reuse, R43, R30 ;  /* 0x0000002b291e7223 */ /* 0x040fe2000000001e */
[----:B------:R-:W-:Y:S01]  /*7b10*/  FFMA R35, R41, R40, R35 ;  /* 0x0000002829237223 */ /* 0x000fe20000000023 */
        /* <DEDUP_REMOVED lines=21> */
[----:B------:R-:W-:Y:S02]  /*7c70*/  UIADD3 UR4, UP0, UPT, UR62, 0x680, URZ ;  /* 0x000006803e047890 */ /* 0x000fe4000ff1e0ff */
[----:B------:R-:W-:Y:S02]  /*7c80*/  UIADD3 UR9, UPT, UPT, UR49, 0x40, URZ ;  /* 0x0000004031097890 */ /* 0x000fe4000fffe0ff */
[----:B------:R-:W-:Y:S02]  /*7c90*/  UIADD3 UR8, UPT, UPT, UR44, 0x5200, URZ ;  /* 0x000052002c087890 */ /* 0x000fe4000fffe0ff */
[----:B------:R-:W-:Y:S01]  /*7ca0*/  UIADD3.X UR5, UPT, UPT, URZ, UR63, URZ, UP0, !UPT ;  /* 0x0000003fff057290 */ /* 0x000fe200087fe4ff */
[----:B------:R-:W-:Y:S01]  /*7cb0*/  UMOV UR10, UR50 ;  /* 0x00000032000a7c82 */ /* 0x000fe20008000000 */
[----:B------:R-:W-:Y:S07]  /*7cc0*/  UMOV UR11, UR36 ;  /* 0x00000024000b7c82 */ /* 0x000fee0008000000 */
[----:B------:R2:W-:Y:S01]  /*7cd0*/  UTMASTG.3D [UR8], [UR4] ;  /* 0x00000008040073b5 */ /* 0x0005e20008010000 */
[----:B------:R0:W-:Y:S01]  /*7ce0*/  UTMACMDFLUSH ;  /* 0x00000000000079b7 */ /* 0x0001e20000000000 */
[----:B--2---:R-:W-:Y:S04]  /*7cf0*/  DEPBAR.LE SB0, 0x1 ;  /* 0x000080400000791a */ /* 0x004fe80000000000 */
.L_x_115:
[----:B------:R-:W-:Y:S05]  /*7d00*/  BSYNC.RECONVERGENT B0 ;  /* 0x0000000000007941 */ /* 0x000fea0003800200 */
.L_x_114:
        /* <DEDUP_REMOVED lines=16> */
.L_x_119:
[----:B------:R-:W-:Y:S05]  /*7e10*/  BSYNC B0 ;  /* 0x0000000000007941 */ /* 0x000fea0003800000 */
.L_x_118:
        /* <DEDUP_REMOVED lines=17> */
.L_x_117:
[----:B------:R-:W-:Y:S05]  /*7f30*/  BSYNC B1 ;  /* 0x0000000000017941 */ /* 0x000fea0003800000 */
.L_x_116:
        /* <DEDUP_REMOVED lines=21> */
.L_x_121:
        /* <DEDUP_REMOVED lines=18> */
[----:B------:R-:W-:Y:S01]  /*81b0*/  ISETP.NE.AND P6, PT, R102, RZ, PT ;  /* 0x000000ff6600720c */ /* 0x000fe20003fc5270 */
[--C-:B------:R-:W-:Y:S01]  /*81c0*/  HADD2.F32 R49, -RZ, R50.reuse.H0_H0 ;  /* 0x20000032ff317230 */ /* 0x100fe20000004100 */
[----:B----4-:R-:W-:Y:S01]  /*81d0*/  F2FP.F16.E4M3.UNPACK_B R58, R76 ;  /* 0x0000004cff3a723e */ /* 0x010fe200020006ff */
[----:B------:R-:W-:Y:S01]  /*81e0*/  HADD2.F32 R50, -RZ, R50.H1_H1 ;  /* 0x30000032ff327230 */ /* 0x000fe20000004100 */
[----:B------:R-:W-:Y:S01]  /*81f0*/  F2FP.F16.E4M3.UNPACK_B R62, R77 ;  /* 0x0000004dff3e723e */ /* 0x000fe200020006ff */
[--C-:B------:R-:W-:Y:S01]  /*8200*/  HADD2.F32 R53, -RZ, R54.reuse.H0_H0 ;  /* 0x20000036ff357230 */ /* 0x100fe20000004100 */
[----:B------:R-:W-:Y:S01]  /*8210*/  F2FP.F16.E4M3.UNPACK_B R66, R78 ;  /* 0x0000004eff42723e */ /* 0x000fe200020006ff */
[----:B------:R-:W-:Y:S01]  /*8220*/  HADD2.F32 R54, -RZ, R54.H1_H1 ;  /* 0x30000036ff367230 */ /* 0x000fe20000004100 */
[----:B------:R-:W-:Y:S01]  /*8230*/  F2FP.F16.E4M3.UNPACK_B R70, R79 ;  /* 0x0000004fff46723e */ /* 0x000fe200020006ff */
[--C-:B------:R-:W-:Y:S01]  /*8240*/  HADD2.F32 R57, -RZ, R58.reuse.H0_H0 ;  /* 0x2000003aff397230 */ /* 0x100fe20000004100 */
[----:B------:R-:W-:Y:S01]  /*8250*/  F2FP.F16.E4M3.UNPACK_B R56, R75.H1 ;  /* 0x0000004bff38723e */ /* 0x000fe200030006ff */
[----:B------:R-:W-:Y:S01]  /*8260*/  HADD2.F32 R58, -RZ, R58.H1_H1 ;  /* 0x3000003aff3a7230 */ /* 0x000fe20000004100 */
[----:B------:R-:W-:Y:S01]  /*8270*/  F2FP.F16.E4M3.UNPACK_B R60, R76.H1 ;  /* 0x0000004cff3c723e */ /* 0x000fe200030006ff */
[--C-:B------:R-:W-:Y:S01]  /*8280*/  HADD2.F32 R61, -RZ, R62.reuse.H0_H0 ;  /* 0x2000003eff3d7230 */ /* 0x100fe20000004100 */
[----:B------:R-:W-:Y:S01]  /*8290*/  F2FP.F16.E4M3.UNPACK_B R64, R77.H1 ;  /* 0x0000004dff40723e */ /* 0x000fe200030006ff */
[----:B------:R-:W-:Y:S01]  /*82a0*/  HADD2.F32 R62, -RZ, R62.H1_H1 ;  /* 0x3000003eff3e7230 */ /* 0x000fe20000004100 */
[----:B------:R-:W-:Y:S01]  /*82b0*/  F2FP.F16.E4M3.UNPACK_B R68, R78.H1 ;  /* 0x0000004eff44723e */ /* 0x000fe200030006ff */
        /* <DEDUP_REMOVED lines=112> */
[----:B------:R-:W-:Y:S02]  /*89c0*/  UIADD3 UR4, UPT, UPT, UR44, 0x4200, URZ ;  /* 0x000042002c047890 */ /* 0x000fe4000fffe0ff */
[----:B------:R-:W-:Y:S01]  /*89d0*/  UIADD3 UR9, UPT, UPT, UR49, 0x80, URZ ;  /* 0x0000008031097890 */ /* 0x000fe2000fffe0ff */
[----:B------:R-:W-:Y:S01]  /*89e0*/  UMOV UR10, UR50 ;  /* 0x00000032000a7c82 */ /* 0x000fe20008000000 */
[----:B------:R-:W-:Y:S02]  /*89f0*/  UMOV UR11, UR36 ;  /* 0x00000024000b7c82 */ /* 0x000fe40008000000 */
        /* <DEDUP_REMOVED lines=8> */
.L_x_123:
[----:B------:R-:W-:Y:S05]  /*8a80*/  BSYNC.RECONVERGENT B0 ;  /* 0x0000000000007941 */ /* 0x000fea0003800200 */
.L_x_122:
        /* <DEDUP_REMOVED lines=16> */
.L_x_127:
[----:B------:R-:W-:Y:S05]  /*8b90*/  BSYNC B0 ;  /* 0x0000000000007941 */ /* 0x000fea0003800000 */
.L_x_126:
        /* <DEDUP_REMOVED lines=17> */
.L_x_125:
[----:B------:R-:W-:Y:S05]  /*8cb0*/  BSYNC B1 ;  /* 0x0000000000017941 */ /* 0x000fea0003800000 */
.L_x_124:
        /* <DEDUP_REMOVED lines=21> */
.L_x_129:
[----:B------:R-:W-:Y:S01]  /*8e10*/  ISETP.NE.AND P0, PT, R97, RZ, PT ;  /* 0x000000ff6100720c */ /* 0x000fe20003f05270 */
[----:B------:R-:W-:Y:S05]  /*8e20*/  WARPSYNC.ALL ;  /* 0x0000000000007948 */ /* 0x000fea0003800000 */
[----:B------:R-:W-:Y:S01]  /*8e30*/  R2UR UR4, R39 ;  /* 0x00000000270472ca */ /* 0x000fe200000e0000 */
[----:B------:R-:W2:Y:S01]  /*8e40*/  S2UR UR6, SR_CgaCtaId ;  /* 0x00000000000679c3 */ /* 0x000ea20000008800 */
[-C--:B------:R-:W-:Y:S01]  /*8e50*/  F2FP.F16.E4M3.UNPACK_B R42, R72.reuse ;  /* 0x00000048ff2a723e */ /* 0x080fe200020006ff */
[----:B------:R-:W-:Y:S01]  /*8e60*/  BSSY.RECONVERGENT B0, `(.L_x_130) ;  /* 0x000009b000007945 */ /* 0x000fe20003800200 */
[----:B------:R-:W-:Y:S02]  /*8e70*/  F2FP.F16.E4M3.UNPACK_B R72, R72.H1 ;  /* 0x00000048ff48723e */ /* 0x000fe400030006ff */
[-C--:B------:R-:W-:Y:S01]  /*8e80*/  F2FP.F16.E4M3.UNPACK_B R46, R73.reuse ;  /* 0x00000049ff2e723e */ /* 0x080fe200020006ff */
[--C-:B------:R-:W-:Y:S01]  /*8e90*/  HADD2.F32 R40, -RZ, R42.reuse.H0_H0 ;  /* 0x2000002aff287230 */ /* 0x100fe20000004100 */
[----:B------:R-:W-:Y:S01]  /*8ea0*/  F2FP.F16.E4M3.UNPACK_B R73, R73.H1 ;  /* 0x00000049ff49723e */ /* 0x000fe200030006ff */
[----:B------:R-:W-:Y:S01]  /*8eb0*/  HADD2.F32 R42, -RZ, R42.H1_H1 ;  /* 0x3000002aff2a7230 */ /* 0x000fe20000004100 */
[-C--:B------:R-:W-:Y:S01]  /*8ec0*/  F2FP.F16.E4M3.UNPACK_B R50, R74.reuse ;  /* 0x0000004aff32723e */ /* 0x080fe200020006ff */
[----:B------:R-:W-:Y:S01]  /*8ed0*/  HADD2.F32 R43, -RZ, R72.H0_H0 ;  /* 0x20000048ff2b7230 */ /* 0x000fe20000004100 */
[----:B------:R-:W-:Y:S01]  /*8ee0*/  F2FP.F16.E4M3.UNPACK_B R74, R74.H1 ;  /* 0x0000004aff4a723e */ /* 0x000fe200030006ff */
[----:B------:R-:W-:Y:S01]  /*8ef0*/  LDTM.16dp32bit_t0_t15.x32 R4, tmem[UR4+0xc0] ;  /* 0x0000c004000479ee */ /* 0x000fe20008a80000 */
[----:B------:R-:W3:Y:S01]  /*8f00*/  LDTM.16dp32bit_t16_t31.x32 R4, tmem[UR4+0xe0] ;  /* 0x0000e004000479ee */ /* 0x000ee20008aa0000 */
[----:B------:R-:W-:Y:S01]  /*8f10*/  NOP ;  /* 0x0000000000007918 */ /* 0x000fe20000000000 */
[--C-:B------:R-:W-:Y:S01]  /*8f20*/  HADD2.F32 R45, -RZ, R46.reuse.H0_H0 ;  /* 0x2000002eff2d7230 */ /* 0x100fe20000004100 */
[----:B------:R-:W-:Y:S01]  /*8f30*/  R2UR UR5, R71 ;  /* 0x00000000470572ca */ /* 0x000fe200000e0000 */
[----:B------:R-:W-:Y:S01]  /*8f40*/  HADD2.F32 R46, -RZ, R46.H1_H1 ;  /* 0x3000002eff2e7230 */ /* 0x000fe20000004100 */
[----:B------:R-:W-:Y:S01]  /*8f50*/  F2FP.F16.E4M3.UNPACK_B R54, R75 ;  /* 0x0000004bff36723e */ /* 0x000fe200020006ff */
        /* <DEDUP_REMOVED lines=10> */
[----:B------:R-:W-:Y:S01]  /*9000*/  UIADD3 UR4, UPT, UPT, UR5, 0xe0, URZ ;  /* 0x000000e005047890 */ /* 0x000fe2000fffe0ff */
[----:B------:R-:W-:Y:S01]  /*9010*/  HADD2.F32 R59, -RZ, R58.H1_H1 ;  /* 0x3000003aff3b7230 */ /* 0x000fe20000004100 */
[----:B------:R-:W-:Y:S01]  /*9020*/  F2FP.F16.E4M3.UNPACK_B R76, R76.H1 ;  /* 0x0000004cff4c723e */ /* 0x000fe200030006ff */
[--C-:B------:R-:W-:Y:S01]  /*9030*/  HADD2.F32 R60, -RZ, R62.reuse.H0_H0 ;  /* 0x2000003eff3c7230 */ /* 0x100fe20000004100 */
[----:B------:R-:W-:Y:S01]  /*9040*/  F2FP.F16.E4M3.UNPACK_B R77, R77.H1 ;  /* 0x0000004dff4d723e */ /* 0x000fe200030006ff */
[----:B------:R-:W-:Y:S01]  /*9050*/  HADD2.F32 R63, -RZ, R62.H1_H1 ;  /* 0x3000003eff3f7230 */ /* 0x000fe20000004100 */
[----:B------:R-:W-:Y:S01]  /*9060*/  F2FP.F16.E4M3.UNPACK_B R78, R78.H1 ;  /* 0x0000004eff4e723e */ /* 0x000fe200030006ff */
[--C-:B------:R-:W-:Y:S01]  /*9070*/  HADD2.F32 R64, -RZ, R66.reuse.H0_H0 ;  /* 0x20000042ff407230 */ /* 0x100fe20000004100 */
[----:B--2---:R-:W-:Y:S01]  /*9080*/  UPRMT UR4, UR6, 0x654, UR4 ;  /* 0x0000065406047896 */ /* 0x004fe20008000004 */
        /* <DEDUP_REMOVED lines=8> */
[----:B------:R-:W-:Y:S01]  /*9110*/  SYNCS.ARRIVE.TRANS64.RED.A1T0 RZ, [UR4], RZ ;  /* 0x000000ffffff79a7 */ /* 0x000fe20008100404 */
[C---:B------:R-:W-:Y:S01]  /*9120*/  FMUL R16, R38.reuse, R16 ;  /* 0x0000001026107220 */ /* 0x040fe20000400000 */
[C---:B------:R-:W-:Y:S01]  /*9130*/  FMUL R17, R38.reuse, R17 ;  /* 0x0000001126117220 */ /* 0x040fe20000400000 */
[C---:B------:R-:W-:Y:S01]  /*9140*/  FMUL R0, R38.reuse, R20 ;  /* 0x0000001426007220 */ /* 0x040fe20000400000 */
[C---:B------:R-:W-:Y:S01]  /*9150*/  FMUL R2, R38.reuse, R21 ;  /* 0x0000001526027220 */ /* 0x040fe20000400000 */
[C---:B------:R-:W-:Y:S01]  /*9160*/  FMUL R20, R38.reuse, R25 ;  /* 0x0000001926147220 */ /* 0x040fe20000400000 */
[----:B------:R-:W-:Y:S02]  /*9170*/  HADD2.F32 R67, -RZ, R66.H1_H1 ;  /* 0x30000042ff437230 */ /* 0x000fe40000004100 */
[C---:B------:R-:W-:Y:S01]  /*9180*/  FMUL R6, R38.reuse, R6 ;  /* 0x0000000626067220 */ /* 0x040fe20000400000 */
[----:B------:R-:W-:Y:S02]  /*9190*/  HADD2.F32 R44, -RZ, R72.H1_H1 ;  /* 0x30000048ff2c7230 */ /* 0x000fe40000004100 */
[C---:B------:R-:W-:Y:S01]  /*91a0*/  FMUL R7, R38.reuse, R7 ;  /* 0x0000000726077220 */ /* 0x040fe20000400000 */
[--C-:B------:R-:W-:Y:S02]  /*91b0*/  HADD2.F32 R47, -RZ, R73.reuse.H0_H0 ;  /* 0x20000049ff2f7230 */ /* 0x100fe40000004100 */
[C---:B------:R-:W-:Y:S01]  /*91c0*/  FFMA R6, R41.reuse, R43, R6 ;  /* 0x0000002b29067223 */ /* 0x040fe20000000006 */
[--C-:B------:R-:W-:Y:S02]  /*91d0*/  HADD2.F32 R40, -RZ, R68.reuse.H0_H0 ;  /* 0x20000044ff287230 */ /* 0x100fe40000004100 */
[C---:B------:R-:W-:Y:S01]  /*91e0*/  FFMA R7, R41.reuse, R44, R7 ;  /* 0x0000002c29077223 */ /* 0x040fe20000000007 */
[C---:B------:R-:W-:Y:S01]  /*91f0*/  FFMA R8, R41.reuse, R45, R8 ;  /* 0x0000002d29087223 */ /* 0x040fe20000000008 */
[----:B------:R-:W-:Y:S01]  /*9200*/  FFMA R9, R41, R46, R9 ;  /* 0x0000002e29097223 */ /* 0x000fe20000000009 */
[----:B------:R-:W-:Y:S02]  /*9210*/  HADD2.F32 R43, -RZ, R68.H1_H1 ;  /* 0x30000044ff2b7230 */ /* 0x000fe40000004100 */
[C---:B------:R-:W-:Y:S01]  /*9220*/  FMUL R10, R38.reuse, R10 ;  /* 0x0000000a260a7220 */ /* 0x040fe20000400000 */
[----:B------:R-:W-:Y:S01]  /*9230*/  HADD2.F32 R48, -RZ, R73.H1_H1 ;  /* 0x30000049ff307230 */ /* 0x000fe20000004100 */
[----:B------:R-:W-:Y:S01]  /*9240*/  F2FP.SATFINITE.E4M3.F32.PACK_AB_MERGE_C R100, R7, R6, RZ ;  /* 0x000000060764723e */ /* 0x000fe200048070ff */
[C---:B------:R-:W-:Y:S01]  /*9250*/  FMUL R7, R38.reuse, R24 ;  /* 0x0000001826077220 */ /* 0x040fe20000400000 */
[----:B------:R-:W-:Y:S01]  /*9260*/  FFMA R10, R41, R47, R10 ;  /* 0x0000002f290a7223 */ /* 0x000fe2000000000a */
[C---:B------:R-:W-:Y:S01]  /*9270*/  FMUL R24, R38.reuse, R29 ;  /* 0x0000001d26187220 */ /* 0x040fe20000400000 */
[----:B------:R-:W-:Y:S01]  /*9280*/  F2FP.SATFINITE.E4M3.F32.PACK_AB_MERGE_C R100, R5, R4, R100 ;  /* 0x000000040564723e */ /* 0x000fe20004807064 */
[C---:B------:R-:W-:Y:S01]  /*9290*/  FMUL R11, R38.reuse, R11 ;  /* 0x0000000b260b7220 */ /* 0x040fe20000400000 */
[--C-:B------:R-:W-:Y:S02]  /*92a0*/  HADD2.F32 R51, -RZ, R74.reuse.H0_H0 ;  /* 0x2000004aff337230 */ /* 0x100fe40000004100 */
[C---:B------:R-:W-:Y:S01]  /*92b0*/  FMUL R14, R38.reuse, R14 ;  /* 0x0000000e260e7220 */ /* 0x040fe20000400000 */
[----:B------:R-:W-:Y:S02]  /*92c0*/  HADD2.F32 R52, -RZ, R74.H1_H1 ;  /* 0x3000004aff347230 */ /* 0x000fe40000004100 */
[C---:B------:R-:W-:Y:S01]  /*92d0*/  FFMA R11, R41.reuse, R48, R11 ;  /* 0x00000030290b7223 */ /* 0x040fe2000000000b */
[C---:B------:R-:W-:Y:S01]  /*92e0*/  FFMA R12, R41.reuse, R49, R12 ;  /* 0x00000031290c7223 */ /* 0x040fe2000000000c */
[C---:B------:R-:W-:Y:S01]  /*92f0*/  FFMA R13, R41.reuse, R50, R13 ;  /* 0x00000032290d7223 */ /* 0x040fe2000000000d */
[----:B------:R-:W-:Y:S01]  /*9300*/  FFMA R14, R41, R51, R14 ;  /* 0x00000033290e7223 */ /* 0x000fe2000000000e */
[C---:B------:R-:W-:Y:S01]  /*9310*/  FMUL R15, R38.reuse, R15 ;  /* 0x0000000f260f7220 */ /* 0x040fe20000400000 */
[--C-:B------:R-:W-:Y:S01]  /*9320*/  HADD2.F32 R55, -RZ, R75.reuse.H0_H0 ;  /* 0x2000004bff377230 */ /* 0x100fe20000004100 */
[----:B------:R-:W-:Y:S01]  /*9330*/  F2FP.SATFINITE.E4M3.F32.PACK_AB_MERGE_C R101, R11, R10, RZ ;  /* 0x0000000a0b65723e */ /* 0x000fe200048070ff */
[----:B------:R-:W-:Y:S02]  /*9340*/  HADD2.F32 R56, -RZ, R75.H1_H1 ;  /* 0x3000004bff387230 */ /* 0x000fe40000004100 */
[C---:B------:R-:W-:Y:S01]  /*9350*/  FFMA R15, R41.reuse, R52, R15 ;  /* 0x00000034290f7223 */ /* 0x040fe2000000000f */
[----:B------:R-:W-:Y:S01]  /*9360*/  FFMA R16, R41, R53, R16 ;  /* 0x0000003529107223 */ /* 0x000fe20000000010 */
[----:B------:R-:W-:Y:S01]  /*9370*/  F2FP.SATFINITE.E4M3.F32.PACK_AB_MERGE_C R101, R9, R8, R101 ;  /* 0x000000080965723e */ /* 0x000fe20004807065 */
[----:B------:R-:W-:Y:S01]  /*9380*/  FFMA R17, R41, R54, R17 ;  /* 0x0000003629117223 */ /* 0x000fe20000000011 */
[C---:B------:R-:W-:Y:S01]  /*9390*/  FMUL R18, R38.reuse, R18 ;  /* 0x0000001226127220 */ /* 0x040fe20000400000 */
[----:B------:R-:W-:Y:S01]  /*93a0*/  F2FP.SATFINITE.E4M3.F32.PACK_AB_MERGE_C R102, R15, R14, RZ ;  /* 0x0000000e0f66723e */ /* 0x000fe200048070ff */
[C---:B------:R-:W-:Y:S01]  /*93b0*/  FMUL R19, R38.reuse, R19 ;  /* 0x0000001326137220 */ /* 0x040fe20000400000 */
[--C-:B------:R-:W-:Y:S02]  /*93c0*/  HADD2.F32 R58, -RZ, R76.reuse.H0_H0 ;  /* 0x2000004cff3a7230 */ /* 0x100fe40000004100 */
[----:B------:R-:W-:Y:S01]  /*93d0*/  FFMA R18, R41, R55, R18 ;  /* 0x0000003729127223 */ /* 0x000fe20000000012 */
[----:B------:R-:W-:Y:S01]  /*93e0*/  F2FP.SATFINITE.E4M3.F32.PACK_AB_MERGE_C R102, R13, R12, R102 ;  /* 0x0000000c0d66723e */ /* 0x000fe20004807066 */
[C---:B------:R-:W-:Y:S01]  /*93f0*/  FFMA R19, R41.reuse, R56, R19 ;  /* 0x0000003829137223 */ /* 0x040fe20000000013 */
[----:B------:R-:W-:Y:S02]  /*9400*/  HADD2.F32 R61, -RZ, R76.H1_H1 ;  /* 0x3000004cff3d7230 */ /* 0x000fe40000004100 */
[C---:B------:R-:W-:Y:S01]  /*9410*/  FMUL R3, R38.reuse, R22 ;  /* 0x0000001626037220 */ /* 0x040fe20000400000 */
        /* <DEDUP_REMOVED lines=10> */
[C---:B------:R-:W-:Y:S01]  /*94c0*/  FMUL R23, R38.reuse, R28 ;  /* 0x0000001c26177220 */ /* 0x040fe20000400000 */
[----:B------:R-:W-:Y:S01]  /*94d0*/  F2FP.F16.E4M3.UNPACK_B R79, R79.H1 ;  /* 0x0000004fff4f723e */ /* 0x000fe200030006ff */
        /* <DEDUP_REMOVED lines=9> */
[C---:B------:R-:W-:Y:S01]  /*9570*/  FFMA R24, R41.reuse, R67, R24 ;  /* 0x0000004329187223 */ /* 0x040fe20000000018 */
[C---:B------:R-:W-:Y:S01]  /*9580*/  FMUL R28, R38.reuse, R33 ;  /* 0x00000021261c7220 */ /* 0x040fe20000400000 */
[--C-:B------:R-:W-:Y:S02]  /*9590*/  HADD2.F32 R42, -RZ, R79.reuse.H0_H0 ;  /* 0x2000004fff2a7230 */ /* 0x100fe40000004100 */
[C---:B------:R-:W-:Y:S01]  /*95a0*/  FFMA R25, R41.reuse, R66, R25 ;  /* 0x0000004229197223 */ /* 0x040fe20000000019 */
[----:B------:R-:W-:Y:S02]  /*95b0*/  HADD2.F32 R71, -RZ, R79.H1_H1 ;  /* 0x3000004fff477230 */ /* 0x000fe40000004100 */
[C---:B------:R-:W-:Y:S01]  /*95c0*/  FMUL R29, R38.reuse, R34 ;  /* 0x00000022261d7220 */ /* 0x040fe20000400000 */
        /* <DEDUP_REMOVED lines=9> */
[----:B-1----:R-:W-:Y:S01]  /*9660*/  F2FP.SATFINITE.E4M3.F32.PACK_AB_MERGE_C R105, R22, R21, RZ ;  /* 0x000000151669723e */ /* 0x002fe200048070ff */
[----:B------:R1:W-:Y:S01]  /*9670*/  STS.128 [R84+UR44+0x5200], R100 ;  /* 0x0052006454007988 */ /* 0x0003e20008000c2c */
[----:B------:R-:W-:Y:S02]  /*9680*/  F2FP.SATFINITE.E4M3.F32.PACK_AB_MERGE_C R64, R26, R25, RZ ;  /* 0x000000191a40723e */ /* 0x000fe400048070ff */
[----:B------:R-:W-:Y:S02]  /*9690*/  F2FP.SATFINITE.E4M3.F32.PACK_AB_MERGE_C R67, R30, R29, RZ ;  /* 0x0000001d1e43723e */ /* 0x000fe400048070ff */
[----:B------:R-:W-:Y:S02]  /*96a0*/  F2FP.SATFINITE.E4M3.F32.PACK_AB_MERGE_C R104, R2, R0, R3 ;  /* 0x000000000268723e */ /* 0x000fe40004807003 */
[----:B------:R-:W-:Y:S02]  /*96b0*/  F2FP.SATFINITE.E4M3.F32.PACK_AB_MERGE_C R105, R20, R7, R105 ;  /* 0x000000071469723e */ /* 0x000fe40004807069 */
[----:B------:R-:W-:Y:S02]  /*96c0*/  F2FP.SATFINITE.E4M3.F32.PACK_AB_MERGE_C R106, R24, R23, R64 ;  /* 0x00000017186a723e */ /* 0x000fe40004807040 */
[----:B------:R-:W-:Y:S02]  /*96d0*/  F2FP.SATFINITE.E4M3.F32.PACK_AB_MERGE_C R107, R28, R27, R67 ;  /* 0x0000001b1c6b723e */ /* 0x000fe40004807043 */
[----:B------:R-:W-:Y:S03]  /*96e0*/  IADD3 R36, PT, PT, R36, 0x1, RZ ;  /* 0x0000000124247810 */ /* 0x000fe60007ffe0ff */
        /* <DEDUP_REMOVED lines=18> */
.L_x_131:
[----:B------:R-:W-:Y:S05]  /*9810*/  BSYNC.RECONVERGENT B0 ;  /* 0x0000000000007941 */ /* 0x000fea0003800200 */
.L_x_130:
[----:B------:R-:W-:Y:S01]  /*9820*/  R2UR UR4, R87 ;  /* 0x00000000570472ca */ /* 0x000fe200000e0000 */
[----:B------:R-:W-:Y:S01]  /*9830*/  BAR.SYNC.DEFER_BLOCKING 0x1, 0x80 ;  /* 0x0042000000007b1d */ /* 0x000fe20000010000 */
[C---:B------:R-:W-:Y:S01]  /*9840*/  ISETP.NE.AND P0, PT, R89.reuse, 0x2, PT ;  /* 0x000000025900780c */ /* 0x040fe20003f05270 */
[----:B------:R-:W-:Y:S01]  /*9850*/  UISETP.NE.AND UP0, UPT, UR45, URZ, UPT ;  /* 0x000000ff2d00728c */ /* 0x000fe2000bf05270 */
[----:B------:R-:W-:Y:S01]  /*9860*/  ISETP.NE.AND P1, PT, R36, 0x4, PT ;  /* 0x000000042400780c */ /* 0x000fe20003f25270 */
[----:B------:R-:W-:Y:S01]  /*9870*/  UIADD3 UR16, UPT, UPT, UR38, UR59, URZ ;  /* 0x0000003b26107290 */ /* 0x000fe2000fffe0ff */
[----:B------:R-:W-:Y:S02]  /*9880*/  SEL R5, RZ, 0x1, P0 ;  /* 0x00000001ff057807 */ /* 0x000fe40000000000 */
[----:B------:R-:W-:Y:S02]  /*9890*/  SEL R3, RZ, 0x1, P1 ;  /* 0x00000001ff037807 */ /* 0x000fe40000800000 */
[----:B------:R-:W-:Y:S02]  /*98a0*/  LOP3.LUT R92, R92, R5, RZ, 0x3c, !PT ;  /* 0x000000055c5c7212 */ /* 0x000fe400078e3cff */
[----:B------:R-:W-:Y:S01]  /*98b0*/  LOP3.LUT R94, R94, R3, RZ, 0x3c, !PT ;  /* 0x000000035e5e7212 */ /* 0x000fe200078e3cff */
[----:B------:R-:W-:Y:S01]  /*98c0*/  UIADD3 UR20, UPT, UPT, UR37, UR4, URZ ;  /* 0x0000000425147290 */ /* 0x000fe2000fffe0ff */
[----:B------:R-:W-:Y:S02]  /*98d0*/  SEL R89, R89, RZ, P0 ;  /* 0x000000ff59597207 */ /* 0x000fe40000000000 */
[----:B------:R-:W-:Y:S01]  /*98e0*/  SEL R36, R36, RZ, P1 ;  /* 0x000000ff24247207 */ /* 0x000fe20000800000 */
[----:B------:R-:W-:Y:S01]  /*98f0*/  UMOV UR36, UR58 ;  /* 0x0000003a00247c82 */ /* 0x000fe20008000000 */
[----:B------:R-:W-:Y:S07]  /*9900*/  BRA.U UP0, `(.L_x_132) ;  /* 0xffffffb900e07547 */ /* 0x000fee000b83ffff */
[----:B------:R-:W-:Y:S05]  /*9910*/  EXIT ;  /* 0x000000000000794d */ /* 0x000fea0003800000 */
.L_x_24:
[----:B-1----:R1:W2:Y:S02]  /*9920*/  SYNCS.PHASECHK.TRANS64.TRYWAIT P0, [R0+URZ+0x110], R3 ;  /* 0x00011003000075a7 */ /* 0x0022a400080011ff */
[----:B--2---:R-:W-:Y:S05]  /*9930*/  @!P0 NANOSLEEP.SYNCS 0x989680 ;  /* 0x009896800000895d */ /* 0x004fea0003900000 */
[----:B------:R-:W2:Y:S02]  /*9940*/  @!P0 SYNCS.PHASECHK.TRANS64 P0, [R0+URZ+0x110], R3 ;  /* 0x00011003000085a7 */ /* 0x000ea400080010ff */
[----:B--2---:R-:W-:Y:S05]  /*9950*/  @!P0 BRA `(.L_x_24) ;  /* 0xfffffffc00f08947 */ /* 0x004fea000383ffff */
[----:B------:R-:W-:Y:S05]  /*9960*/  BRA `(.L_x_133) ;  /* 0xffffff8000347947 */ /* 0x000fea000383ffff */
.L_x_27:
[----:B-1----:R-:W-:-:S07]  /*9970*/  MOV R0, UR33 ;  /* 0x0000002100007c02 */ /* 0x002fce0008000f00 */
.L_x_134:
[----:B-1----:R1:W2:Y:S02]  /*9980*/  SYNCS.PHASECHK.TRANS64.TRYWAIT P0, [R0+URZ+0x28], R3 ;  /* 0x00002803000075a7 */ /* 0x0022a400080011ff */
[----:B--2---:R-:W-:Y:S05]  /*9990*/  @!P0 NANOSLEEP.SYNCS 0x989680 ;  /* 0x009896800000895d */ /* 0x004fea0003900000 */
[----:B------:R-:W2:Y:S02]  /*99a0*/  @!P0 SYNCS.PHASECHK.TRANS64 P0, [R0+URZ+0x28], R3 ;  /* 0x00002803000085a7 */ /* 0x000ea400080010ff */
[----:B--2---:R-:W-:Y:S05]  /*99b0*/  @!P0 BRA `(.L_x_134) ;  /* 0xfffffffc00f08947 */ /* 0x004fea000383ffff */
[----:B------:R-:W-:Y:S05]  /*99c0*/  BRA `(.L_x_26) ;  /* 0xffffff8000787947 */ /* 0x000fea000383ffff */
.L_x_34:
[----:B-1----:R-:W-:-:S07]  /*99d0*/  MOV R0, UR17 ;  /* 0x0000001100007c02 */ /* 0x002fce0008000f00 */
.L_x_135:
[----:B-1----:R1:W2:Y:S02]  /*99e0*/  SYNCS.PHASECHK.TRANS64.TRYWAIT P0, [R0+URZ+0x28], R3 ;  /* 0x00002803000075a7 */ /* 0x0022a400080011ff */
[----:B--2---:R-:W-:Y:S05]  /*99f0*/  @!P0 NANOSLEEP.SYNCS 0x989680 ;  /* 0x009896800000895d */ /* 0x004fea0003900000 */
[----:B------:R-:W2:Y:S02]  /*9a00*/  @!P0 SYNCS.PHASECHK.TRANS64 P0, [R0+URZ+0x28], R3 ;  /* 0x00002803000085a7 */ /* 0x000ea400080010ff */
[----:B--2---:R-:W-:Y:S05]  /*9a10*/  @!P0 BRA `(.L_x_135) ;  /* 0xfffffffc00f08947 */ /* 0x004fea000383ffff */
[----:B------:R-:W-:Y:S05]  /*9a20*/  BRA `(.L_x_33) ;  /* 0xffffff8400387947 */ /* 0x000fea000383ffff */
.L_x_39:
[----:B-1----:R1:W2:Y:S02]  /*9a30*/  SYNCS.PHASECHK.TRANS64.TRYWAIT P0, [R3+URZ+0xa0], R0 ;  /* 0x0000a000030075a7 */ /* 0x0022a400080011ff */
[----:B--2---:R-:W-:Y:S05]  /*9a40*/  @!P0 NANOSLEEP.SYNCS 0x989680 ;  /* 0x009896800000895d */ /* 0x004fea0003900000 */
[----:B------:R-:W2:Y:S02]  /*9a50*/  @!P0 SYNCS.PHASECHK.TRANS64 P0, [R3+URZ+0xa0], R0 ;  /* 0x0000a000030085a7 */ /* 0x000ea400080010ff */
[----:B--2---:R-:W-:Y:S05]  /*9a60*/  @!P0 BRA `(.L_x_39) ;  /* 0xfffffffc00f08947 */ /* 0x004fea000383ffff */
[----:B------:R-:W-:Y:S05]  /*9a70*/  BRA `(.L_x_136) ;  /* 0xffffff8400d87947 */ /* 0x000fea000383ffff */
.L_x_43:
[----:B-1----:R-:W-:-:S07]  /*9a80*/  MOV R0, UR4 ;  /* 0x0000000400007c02 */ /* 0x002fce0008000f00 */
.L_x_137:
[----:B-1----:R1:W2:Y:S02]  /*9a90*/  SYNCS.PHASECHK.TRANS64.TRYWAIT P0, [R0+URZ], R3 ;  /* 0x00000003000075a7 */ /* 0x0022a400080011ff */
[----:B--2---:R-:W-:Y:S05]  /*9aa0*/  @!P0 NANOSLEEP.SYNCS 0x989680 ;  /* 0x009896800000895d */ /* 0x004fea0003900000 */
[----:B------:R-:W2:Y:S02]  /*9ab0*/  @!P0 SYNCS.PHASECHK.TRANS64 P0, [R0+URZ], R3 ;  /* 0x00000003000085a7 */ /* 0x000ea400080010ff */
[----:B--2---:R-:W-:Y:S05]  /*9ac0*/  @!P0 BRA `(.L_x_137) ;  /* 0xfffffffc00f08947 */ /* 0x004fea000383ffff */
[----:B------:R-:W-:Y:S05]  /*9ad0*/  BRA `(.L_x_138) ;  /* 0xffffff8c00807947 */ /* 0x000fea000383ffff */
.L_x_44:
[----:B------:R-:W-:-:S07]  /*9ae0*/  MOV R0, UR5 ;  /* 0x0000000500007c02 */ /* 0x000fce0008000f00 */
.L_x_139:
[----:B-1----:R1:W2:Y:S02]  /*9af0*/  SYNCS.PHASECHK.TRANS64.TRYWAIT P0, [R0+URZ], R3 ;  /* 0x00000003000075a7 */ /* 0x0022a400080011ff */
[----:B--2---:R-:W-:Y:S05]  /*9b00*/  @!P0 NANOSLEEP.SYNCS 0x989680 ;  /* 0x009896800000895d */ /* 0x004fea0003900000 */
[----:B------:R-:W2:Y:S02]  /*9b10*/  @!P0 SYNCS.PHASECHK.TRANS64 P0, [R0+URZ], R3 ;  /* 0x00000003000085a7 */ /* 0x000ea400080010ff */
[----:B--2---:R-:W-:Y:S05]  /*9b20*/  @!P0 BRA `(.L_x_139) ;  /* 0xfffffffc00f08947 */ /* 0x004fea000383ffff */
[----:B------:R-:W-:Y:S05]  /*9b30*/  BRA `(.L_x_140) ;  /* 0xffffff8c008c7947 */ /* 0x000fea000383ffff */
.L_x_45:
[----:B------:R-:W-:-:S07]  /*9b40*/  MOV R0, UR5 ;  /* 0x0000000500007c02 */ /* 0x000fce0008000f00 */
.L_x_141:
[----:B-1----:R1:W2:Y:S02]  /*9b50*/  SYNCS.PHASECHK.TRANS64.TRYWAIT P0, [R0+URZ], R3 ;  /* 0x00000003000075a7 */ /* 0x0022a400080011ff */
[----:B--2---:R-:W-:Y:S05]  /*9b60*/  @!P0 NANOSLEEP.SYNCS 0x989680 ;  /* 0x009896800000895d */ /* 0x004fea0003900000 */
[----:B------:R-:W2:Y:S02]  /*9b70*/  @!P0 SYNCS.PHASECHK.TRANS64 P0, [R0+URZ], R3 ;  /* 0x00000003000085a7 */ /* 0x000ea400080010ff */
[----:B--2---:R-:W-:Y:S05]  /*9b80*/  @!P0 BRA `(.L_x_141) ;  /* 0xfffffffc00f08947 */ /* 0x004fea000383ffff */
[----:B------:R-:W-:Y:S05]  /*9b90*/  BRA `(.L_x_142) ;  /* 0xffffff8c00987947 */ /* 0x000fea000383ffff */
.L_x_46:
[----:B------:R-:W-:-:S07]  /*9ba0*/  MOV R0, UR5 ;  /* 0x0000000500007c02 */ /* 0x000fce0008000f00 */
.L_x_143:
[----:B-1----:R1:W2:Y:S02]  /*9bb0*/  SYNCS.PHASECHK.TRANS64.TRYWAIT P0, [R0+URZ], R3 ;  /* 0x00000003000075a7 */ /* 0x0022a400080011ff */
[----:B--2---:R-:W-:Y:S05]  /*9bc0*/  @!P0 NANOSLEEP.SYNCS 0x989680 ;  /* 0x009896800000895d */ /* 0x004fea0003900000 */
[----:B------:R-:W2:Y:S02]  /*9bd0*/  @!P0 SYNCS.PHASECHK.TRANS64 P0, [R0+URZ], R3 ;  /* 0x00000003000085a7 */ /* 0x000ea400080010ff */
[----:B--2---:R-:W-:Y:S05]  /*9be0*/  @!P0 BRA `(.L_x_143) ;  /* 0xfffffffc00f08947 */ /* 0x004fea000383ffff */
[----:B------:R-:W-:Y:S05]  /*9bf0*/  BRA `(.L_x_144) ;  /* 0xffffff8c00a47947 */ /* 0x000fea000383ffff */
.L_x_49:
[----:B--2---:R2:W3:Y:S02]  /*9c00*/  SYNCS.PHASECHK.TRANS64.TRYWAIT P0, [R2+URZ+0x100], R5 ;  /* 0x00010005020075a7 */ /* 0x0044e400080011ff */
[----:B---3--:R-:W-:Y:S05]  /*9c10*/  @!P0 NANOSLEEP.SYNCS 0x989680 ;  /* 0x009896800000895d */ /* 0x008fea0003900000 */
[----:B------:R-:W3:Y:S02]  /*9c20*/  @!P0 SYNCS.PHASECHK.TRANS64 P0, [R2+URZ+0x100], R5 ;  /* 0x00010005020085a7 */ /* 0x000ee400080010ff */
[----:B---3--:R-:W-:Y:S05]  /*9c30*/  @!P0 BRA `(.L_x_49) ;  /* 0xfffffffc00f08947 */ /* 0x008fea000383ffff */
[----:B------:R-:W-:Y:S05]  /*9c40*/  BRA `(.L_x_145) ;  /* 0xffffff9000087947 */ /* 0x000fea000383ffff */
.L_x_50:
[----:B------:R-:W-:-:S07]  /*9c50*/  MOV R2, UR4 ;  /* 0x0000000400027c02 */ /* 0x000fce0008000f00 */
.L_x_146:
[----:B--2---:R2:W3:Y:S02]  /*9c60*/  SYNCS.PHASECHK.TRANS64.TRYWAIT P0, [R2+URZ+0xb0], R5 ;  /* 0x0000b005020075a7 */ /* 0x0044e400080011ff */
[----:B---3--:R-:W-:Y:S05]  /*9c70*/  @!P0 NANOSLEEP.SYNCS 0x989680 ;  /* 0x009896800000895d */ /* 0x008fea0003900000 */
[----:B------:R-:W3:Y:S02]  /*9c80*/  @!P0 SYNCS.PHASECHK.TRANS64 P0, [R2+URZ+0xb0], R5 ;  /* 0x0000b005020085a7 */ /* 0x000ee400080010ff */
[----:B---3--:R-:W-:Y:S05]  /*9c90*/  @!P0 BRA `(.L_x_146) ;  /* 0xfffffffc00f08947 */ /* 0x008fea000383ffff */
[----:B------:R-:W-:Y:S05]  /*9ca0*/  BRA `(.L_x_147) ;  /* 0xffffff9000187947 */ /* 0x000fea000383ffff */
.L_x_51:
[----:B--2---:R2:W3:Y:S02]  /*9cb0*/  SYNCS.PHASECHK.TRANS64.TRYWAIT P1, [R2+URZ+0xa0], R5 ;  /* 0x0000a005020075a7 */ /* 0x0044e400080211ff */
[----:B---3--:R-:W-:Y:S05]  /*9cc0*/  @!P1 NANOSLEEP.SYNCS 0x989680 ;  /* 0x009896800000995d */ /* 0x008fea0003900000 */
[----:B------:R-:W3:Y:S02]  /*9cd0*/  @!P1 SYNCS.PHASECHK.TRANS64 P1, [R2+URZ+0xa0], R5 ;  /* 0x0000a005020095a7 */ /* 0x000ee400080210ff */
[----:B---3--:R-:W-:Y:S05]  /*9ce0*/  @!P1 BRA `(.L_x_51) ;  /* 0xfffffffc00f09947 */ /* 0x008fea000383ffff */
[----:B------:R-:W-:Y:S05]  /*9cf0*/  BRA `(.L_x_148) ;  /* 0xffffff9000487947 */ /* 0x000fea000383ffff */
.L_x_54:
[----:B------:R-:W-:-:S07]  /*9d00*/  MOV R0, UR4 ;  /* 0x0000000400007c02 */ /* 0x000fce0008000f00 */
.L_x_149:
[----:B--2---:R2:W3:Y:S02]  /*9d10*/  SYNCS.PHASECHK.TRANS64.TRYWAIT P0, [R0+URZ+0xb0], R3 ;  /* 0x0000b003000075a7 */ /* 0x0044e400080011ff */
[----:B---3--:R-:W-:Y:S05]  /*9d20*/  @!P0 NANOSLEEP.SYNCS 0x989680 ;  /* 0x009896800000895d */ /* 0x008fea0003900000 */
[----:B------:R-:W3:Y:S02]  /*9d30*/  @!P0 SYNCS.PHASECHK.TRANS64 P0, [R0+URZ+0xb0], R3 ;  /* 0x0000b003000085a7 */ /* 0x000ee400080010ff */
[----:B---3--:R-:W-:Y:S05]  /*9d40*/  @!P0 BRA `(.L_x_149) ;  /* 0xfffffffc00f08947 */ /* 0x008fea000383ffff */
[----:B------:R-:W-:Y:S05]  /*9d50*/  BRA `(.L_x_53) ;  /* 0xffffff90009c7947 */ /* 0x000fea000383ffff */
.L_x_61:
[----:B-1----:R1:W2:Y:S02]  /*9d60*/  SYNCS.PHASECHK.TRANS64.TRYWAIT P1, [R0+URZ+0xa0], R5 ;  /* 0x0000a005000075a7 */ /* 0x0022a400080211ff */
[----:B--2---:R-:W-:Y:S05]  /*9d70*/  @!P1 NANOSLEEP.SYNCS 0x989680 ;  /* 0x009896800000995d */ /* 0x004fea0003900000 */
[----:B------:R-:W2:Y:S02]  /*9d80*/  @!P1 SYNCS.PHASECHK.TRANS64 P1, [R0+URZ+0xa0], R5 ;  /* 0x0000a005000095a7 */ /* 0x000ea400080210ff */
[----:B--2---:R-:W-:Y:S05]  /*9d90*/  @!P1 BRA `(.L_x_61) ;  /* 0xfffffffc00f09947 */ /* 0x004fea000383ffff */
[----:B------:R-:W-:Y:S05]  /*9da0*/  BRA `(.L_x_150) ;  /* 0xffffff9800147947 */ /* 0x000fea000383ffff */
.L_x_62:
[----:B------:R-:W-:-:S07]  /*9db0*/  MOV R3, UR31 ;  /* 0x0000001f00037c02 */ /* 0x000fce0008000f00 */
.L_x_151:
[----:B-1----:R1:W2:Y:S02]  /*9dc0*/  SYNCS.PHASECHK.TRANS64.TRYWAIT P0, [R3+URZ+0xe0], R0 ;  /* 0x0000e000030075a7 */ /* 0x0022a400080011ff */
[----:B--2---:R-:W-:Y:S05]  /*9dd0*/  @!P0 NANOSLEEP.SYNCS 0x989680 ;  /* 0x009896800000895d */ /* 0x004fea0003900000 */
[----:B------:R-:W2:Y:S02]  /*9de0*/  @!P0 SYNCS.PHASECHK.TRANS64 P0, [R3+URZ+0xe0], R0 ;  /* 0x0000e000030085a7 */ /* 0x000ea400080010ff */
[----:B--2---:R-:W-:Y:S05]  /*9df0*/  @!P0 BRA `(.L_x_151) ;  /* 0xfffffffc00f08947 */ /* 0x004fea000383ffff */
[----:B------:R-:W-:Y:S05]  /*9e00*/  BRA `(.L_x_152) ;  /* 0xffffff9800647947 */ /* 0x000fea000383ffff */
.L_x_65:
[----:B------:R-:W-:Y:S07]  /*9e10*/  MOV R0, UR5 ;  /* 0x0000000500007c02 */ /* 0x000fee0008000f00 */
.L_x_153:
[----:B-1----:R1:W2:Y:S02]  /*9e20*/  SYNCS.PHASECHK.TRANS64.TRYWAIT P0, [R0+URZ], R3 ;  /* 0x00000003000075a7 */ /* 0x0022a400080011ff */
[----:B--2---:R-:W-:Y:S05]  /*9e30*/  @!P0 NANOSLEEP.SYNCS 0x989680 ;  /* 0x009896800000895d */ /* 0x004fea0003900000 */
[----:B------:R-:W2:Y:S02]  /*9e40*/  @!P0 SYNCS.PHASECHK.TRANS64 P0, [R0+URZ], R3 ;  /* 0x00000003000085a7 */ /* 0x000ea400080010ff */
[----:B--2---:R-:W-:Y:S05]  /*9e50*/  @!P0 BRA `(.L_x_153) ;  /* 0xfffffffc00f08947 */ /* 0x004fea000383ffff */
[----:B------:R-:W-:Y:S05]  /*9e60*/  BRA `(.L_x_64) ;  /* 0xffffff9800807947 */ /* 0x000fea000383ffff */
.L_x_68:
[----:B------:R-:W-:-:S07]  /*9e70*/  MOV R0, UR4 ;  /* 0x0000000400007c02 */ /* 0x000fce0008000f00 */
.L_x_154:
[----:B--2---:R2:W4:Y:S02]  /*9e80*/  SYNCS.PHASECHK.TRANS64.TRYWAIT P0, [R0+URZ], R3 ;  /* 0x00000003000075a7 */ /* 0x00452400080011ff */
[----:B----4-:R-:W-:Y:S05]  /*9e90*/  @!P0 NANOSLEEP.SYNCS 0x989680 ;  /* 0x009896800000895d */ /* 0x010fea0003900000 */
[----:B------:R-:W4:Y:S02]  /*9ea0*/  @!P0 SYNCS.PHASECHK.TRANS64 P0, [R0+URZ], R3 ;  /* 0x00000003000085a7 */ /* 0x000f2400080010ff */
[----:B----4-:R-:W-:Y:S05]  /*9eb0*/  @!P0 BRA `(.L_x_154) ;  /* 0xfffffffc00f08947 */ /* 0x010fea000383ffff */
[----:B------:R-:W-:Y:S05]  /*9ec0*/  BRA `(.L_x_155) ;  /* 0xffffff9c005c7947 */ /* 0x000fea000383ffff */
.L_x_69:
[----:B------:R-:W-:-:S07]  /*9ed0*/  MOV R0, UR5 ;  /* 0x0000000500007c02 */ /* 0x000fce0008000f00 */
.L_x_156:
[----:B-1----:R1:W2:Y:S02]  /*9ee0*/  SYNCS.PHASECHK.TRANS64.TRYWAIT P0, [R0+URZ], R3 ;  /* 0x00000003000075a7 */ /* 0x0022a400080011ff */
[----:B--2---:R-:W-:Y:S05]  /*9ef0*/  @!P0 NANOSLEEP.SYNCS 0x989680 ;  /* 0x009896800000895d */ /* 0x004fea0003900000 */
[----:B------:R-:W2:Y:S02]  /*9f00*/  @!P0 SYNCS.PHASECHK.TRANS64 P0, [R0+URZ], R3 ;  /* 0x00000003000085a7 */ /* 0x000ea400080010ff */
[----:B--2---:R-:W-:Y:S05]  /*9f10*/  @!P0 BRA `(.L_x_156) ;  /* 0xfffffffc00f08947 */ /* 0x004fea000383ffff */
[----:B------:R-:W-:Y:S05]  /*9f20*/  BRA `(.L_x_157) ;  /* 0xffffff9c00687947 */ /* 0x000fea000383ffff */
.L_x_70:
[----:B------:R-:W-:-:S07]  /*9f30*/  MOV R0, UR5 ;  /* 0x0000000500007c02 */ /* 0x000fce0008000f00 */
.L_x_158:
[----:B-1----:R1:W2:Y:S02]  /*9f40*/  SYNCS.PHASECHK.TRANS64.TRYWAIT P0, [R0+URZ], R3 ;  /* 0x00000003000075a7 */ /* 0x0022a400080011ff */
[----:B--2---:R-:W-:Y:S05]  /*9f50*/  @!P0 NANOSLEEP.SYNCS 0x989680 ;  /* 0x009896800000895d */ /* 0x004fea0003900000 */
[----:B------:R-:W2:Y:S02]  /*9f60*/  @!P0 SYNCS.PHASECHK.TRANS64 P0, [R0+URZ], R3 ;  /* 0x00000003000085a7 */ /* 0x000ea400080010ff */
[----:B--2---:R-:W-:Y:S05]  /*9f70*/  @!P0 BRA `(.L_x_158) ;  /* 0xfffffffc00f08947 */ /* 0x004fea000383ffff */
[----:B------:R-:W-:Y:S05]  /*9f80*/  BRA `(.L_x_159) ;  /* 0xffffff9c00747947 */ /* 0x000fea000383ffff */
.L_x_71:
[----:B------:R-:W-:-:S07]  /*9f90*/  MOV R0, UR4 ;  /* 0x0000000400007c02 */ /* 0x000fce0008000f00 */
.L_x_160:
[----:B-1----:R1:W2:Y:S02]  /*9fa0*/  SYNCS.PHASECHK.TRANS64.TRYWAIT P0, [R0+URZ], R3 ;  /* 0x00000003000075a7 */ /* 0x0022a400080011ff */
[----:B--2---:R-:W-:Y:S05]  /*9fb0*/  @!P0 NANOSLEEP.SYNCS 0x989680 ;  /* 0x009896800000895d */ /* 0x004fea0003900000 */
[----:B------:R-:W2:Y:S02]  /*9fc0*/  @!P0 SYNCS.PHASECHK.TRANS64 P0, [R0+URZ], R3 ;  /* 0x00000003000085a7 */ /* 0x000ea400080010ff */
[----:B--2---:R-:W-:Y:S05]  /*9fd0*/  @!P0 BRA `(.L_x_160) ;  /* 0xfffffffc00f08947 */ /* 0x004fea000383ffff */
[----:B------:R-:W-:Y:S05]  /*9fe0*/  BRA `(.L_x_161) ;  /* 0xffffff9c00807947 */ /* 0x000fea000383ffff */
.L_x_76:
[----:B--2---:R2:W3:Y:S02]  /*9ff0*/  SYNCS.PHASECHK.TRANS64.TRYWAIT P0, [R12+URZ+0xa0], R9 ;  /* 0x0000a0090c0075a7 */ /* 0x0044e400080011ff */
[----:B---3--:R-:W-:Y:S05]  /*a000*/  @!P0 NANOSLEEP.SYNCS 0x989680 ;  /* 0x009896800000895d */ /* 0x008fea0003900000 */
[----:B------:R-:W3:Y:S02]  /*a010*/  @!P0 SYNCS.PHASECHK.TRANS64 P0, [R12+URZ+0xa0], R9 ;  /* 0x0000a0090c0085a7 */ /* 0x000ee400080010ff */
[----:B---3--:R-:W-:Y:S05]  /*a020*/  @!P0 BRA `(.L_x_76) ;  /* 0xfffffffc00f08947 */ /* 0x008fea000383ffff */
[----:B------:R-:W-:Y:S05]  /*a030*/  BRA `(.L_x_162) ;  /* 0xffffffa000b07947 */ /* 0x000fea000383ffff */
.L_x_79:
[----:B------:R-:W-:Y:S07]  /*a040*/  MOV R0, UR21 ;  /* 0x0000001500007c02 */ /* 0x000fee0008000f00 */
.L_x_163:
[----:B--2---:R2:W3:Y:S02]  /*a050*/  SYNCS.PHASECHK.TRANS64.TRYWAIT P2, [R0+URZ+0x98], R11 ;  /* 0x0000980b000075a7 */ /* 0x0044e400080411ff */
[----:B---3--:R-:W-:Y:S05]  /*a060*/  @!P2 NANOSLEEP.SYNCS 0x989680 ;  /* 0x009896800000a95d */ /* 0x008fea0003900000 */
[----:B------:R-:W3:Y:S02]  /*a070*/  @!P2 SYNCS.PHASECHK.TRANS64 P2, [R0+URZ+0x98], R11 ;  /* 0x0000980b0000a5a7 */ /* 0x000ee400080410ff */
[----:B---3--:R-:W-:Y:S05]  /*a080*/  @!P2 BRA `(.L_x_163) ;  /* 0xfffffffc00f0a947 */ /* 0x008fea000383ffff */
[----:B------:R-:W-:Y:S05]  /*a090*/  BRA `(.L_x_78) ;  /* 0xffffffa800187947 */ /* 0x000fea000383ffff */
.L_x_82:
[----:B--2---:R-:W-:Y:S07]  /*a0a0*/  MOV R0, UR21 ;  /* 0x0000001500007c02 */ /* 0x004fee0008000f00 */
.L_x_164:
[----:B--2---:R2:W3:Y:S02]  /*a0b0*/  SYNCS.PHASECHK.TRANS64.TRYWAIT P0, [R0+URZ+0x70], R9 ;  /* 0x00007009000075a7 */ /* 0x0044e400080011ff */
[----:B---3--:R-:W-:Y:S05]  /*a0c0*/  @!P0 NANOSLEEP.SYNCS 0x989680 ;  /* 0x009896800000895d */ /* 0x008fea0003900000 */
[----:B------:R-:W3:Y:S02]  /*a0d0*/  @!P0 SYNCS.PHASECHK.TRANS64 P0, [R0+URZ+0x70], R9 ;  /* 0x00007009000085a7 */ /* 0x000ee400080010ff */
[----:B---3--:R-:W-:Y:S05]  /*a0e0*/  @!P0 BRA `(.L_x_164) ;  /* 0xfffffffc00f08947 */ /* 0x008fea000383ffff */
[----:B------:R-:W-:Y:S05]  /*a0f0*/  BRA `(.L_x_165) ;  /* 0xffffffa800747947 */ /* 0x000fea000383ffff */
.L_x_83:
[----:B------:R-:W-:Y:S07]  /*a100*/  MOV R0, UR21 ;  /* 0x0000001500007c02 */ /* 0x000fee0008000f00 */
.L_x_166:
[----:B--2---:R2:W3:Y:S02]  /*a110*/  SYNCS.PHASECHK.TRANS64.TRYWAIT P0, [R0+URZ+0x78], R9 ;  /* 0x00007809000075a7 */ /* 0x0044e400080011ff */
[----:B---3--:R-:W-:Y:S05]  /*a120*/  @!P0 NANOSLEEP.SYNCS 0x989680 ;  /* 0x009896800000895d */ /* 0x008fea0003900000 */
[----:B------:R-:W3:Y:S02]  /*a130*/  @!P0 SYNCS.PHASECHK.TRANS64 P0, [R0+URZ+0x78], R9 ;  /* 0x00007809000085a7 */ /* 0x000ee400080010ff */
[----:B---3--:R-:W-:Y:S05]  /*a140*/  @!P0 BRA `(.L_x_166) ;  /* 0xfffffffc00f08947 */ /* 0x008fea000383ffff */
[----:B------:R-:W-:Y:S05]  /*a150*/  BRA `(.L_x_167) ;  /* 0xffffffa800ac7947 */ /* 0x000fea000383ffff */
.L_x_84:
[----:B------:R-:W-:Y:S07]  /*a160*/  MOV R0, UR21 ;  /* 0x0000001500007c02 */ /* 0x000fee0008000f00 */
.L_x_168:
[----:B--2---:R2:W3:Y:S02]  /*a170*/  SYNCS.PHASECHK.TRANS64.TRYWAIT P0, [R0+URZ+0x80], R9 ;  /* 0x00008009000075a7 */ /* 0x0044e400080011ff */
[----:B---3--:R-:W-:Y:S05]  /*a180*/  @!P0 NANOSLEEP.SYNCS 0x989680 ;  /* 0x009896800000895d */ /* 0x008fea0003900000 */
[----:B------:R-:W3:Y:S02]  /*a190*/  @!P0 SYNCS.PHASECHK.TRANS64 P0, [R0+URZ+0x80], R9 ;  /* 0x00008009000085a7 */ /* 0x000ee400080010ff */
[----:B---3--:R-:W-:Y:S05]  /*a1a0*/  @!P0 BRA `(.L_x_168) ;  /* 0xfffffffc00f08947 */ /* 0x008fea000383ffff */
[----:B------:R-:W-:Y:S05]  /*a1b0*/  BRA `(.L_x_169) ;  /* 0xffffffa800f07947 */ /* 0x000fea000383ffff */
.L_x_85:
[----:B------:R-:W-:Y:S07]  /*a1c0*/  MOV R0, UR21 ;  /* 0x0000001500007c02 */ /* 0x000fee0008000f00 */
.L_x_170:
[----:B--2---:R2:W3:Y:S02]  /*a1d0*/  SYNCS.PHASECHK.TRANS64.TRYWAIT P0, [R0+URZ+0x88], R9 ;  /* 0x00008809000075a7 */ /* 0x0044e400080011ff */
[----:B---3--:R-:W-:Y:S05]  /*a1e0*/  @!P0 NANOSLEEP.SYNCS 0x989680 ;  /* 0x009896800000895d */ /* 0x008fea0003900000 */
[----:B------:R-:W3:Y:S02]  /*a1f0*/  @!P0 SYNCS.PHASECHK.TRANS64 P0, [R0+URZ+0x88], R9 ;  /* 0x00008809000085a7 */ /* 0x000ee400080010ff */
[----:B---3--:R-:W-:Y:S05]  /*a200*/  @!P0 BRA `(.L_x_170) ;  /* 0xfffffffc00f08947 */ /* 0x008fea000383ffff */
[----:B------:R-:W-:Y:S05]  /*a210*/  BRA `(.L_x_171) ;  /* 0xffffffac00307947 */ /* 0x000fea000383ffff */
.L_x_87:
[----:B------:R-:W-:-:S07]  /*a220*/  MOV R0, UR21 ;  /* 0x0000001500007c02 */ /* 0x000fce0008000f00 */
.L_x_172:
[----:B---3--:R3:W4:Y:S02]  /*a230*/  SYNCS.PHASECHK.TRANS64.TRYWAIT P0, [R0+URZ+0x70], R3 ;  /* 0x00007003000075a7 */ /* 0x00872400080011ff */
[----:B----4-:R-:W-:Y:S05]  /*a240*/  @!P0 NANOSLEEP.SYNCS 0x989680 ;  /* 0x009896800000895d */ /* 0x010fea0003900000 */
[----:B------:R-:W4:Y:S02]  /*a250*/  @!P0 SYNCS.PHASECHK.TRANS64 P0, [R0+URZ+0x70], R3 ;  /* 0x00007003000085a7 */ /* 0x000f2400080010ff */
[----:B----4-:R-:W-:Y:S05]  /*a260*/  @!P0 BRA `(.L_x_172) ;  /* 0xfffffffc00f08947 */ /* 0x010fea000383ffff */
[----:B------:R-:W-:Y:S05]  /*a270*/  BRA `(.L_x_173) ;  /* 0xffffffac00a47947 */ /* 0x000fea000383ffff */
.L_x_88:
[----:B---3--:R-:W-:-:S07]  /*a280*/  MOV R0, UR21 ;  /* 0x0000001500007c02 */ /* 0x008fce0008000f00 */
.L_x_174:
[----:B---3--:R3:W4:Y:S02]  /*a290*/  SYNCS.PHASECHK.TRANS64.TRYWAIT P0, [R0+URZ+0x78], R3 ;  /* 0x00007803000075a7 */ /* 0x00872400080011ff */
[----:B----4-:R-:W-:Y:S05]  /*a2a0*/  @!P0 NANOSLEEP.SYNCS 0x989680 ;  /* 0x009896800000895d */ /* 0x010fea0003900000 */
[----:B------:R-:W4:Y:S02]  /*a2b0*/  @!P0 SYNCS.PHASECHK.TRANS64 P0, [R0+URZ+0x78], R3 ;  /* 0x00007803000085a7 */ /* 0x000f2400080010ff */
[----:B----4-:R-:W-:Y:S05]  /*a2c0*/  @!P0 BRA `(.L_x_174) ;  /* 0xfffffffc00f08947 */ /* 0x010fea000383ffff */
[----:B------:R-:W-:Y:S05]  /*a2d0*/  BRA `(.L_x_175) ;  /* 0xffffffac00947947 */ /* 0x000fea000383ffff */
.L_x_89:
[----:B---3--:R-:W-:-:S07]  /*a2e0*/  MOV R0, UR21 ;  /* 0x0000001500007c02 */ /* 0x008fce0008000f00 */
.L_x_176:
[----:B---3--:R3:W4:Y:S02]  /*a2f0*/  SYNCS.PHASECHK.TRANS64.TRYWAIT P0, [R0+URZ+0x80], R3 ;  /* 0x00008003000075a7 */ /* 0x00872400080011ff */
[----:B----4-:R-:W-:Y:S05]  /*a300*/  @!P0 NANOSLEEP.SYNCS 0x989680 ;  /* 0x009896800000895d */ /* 0x010fea0003900000 */
[----:B------:R-:W4:Y:S02]  /*a310*/  @!P0 SYNCS.PHASECHK.TRANS64 P0, [R0+URZ+0x80], R3 ;  /* 0x00008003000085a7 */ /* 0x000f2400080010ff */
[----:B----4-:R-:W-:Y:S05]  /*a320*/  @!P0 BRA `(.L_x_176) ;  /* 0xfffffffc00f08947 */ /* 0x010fea000383ffff */
[----:B------:R-:W-:Y:S05]  /*a330*/  BRA `(.L_x_177) ;  /* 0xffffffac00847947 */ /* 0x000fea000383ffff */
.L_x_91:
[----:B-1----:R1:W2:Y:S02]  /*a340*/  SYNCS.PHASECHK.TRANS64.TRYWAIT P0, [R3+URZ+0xa0], R0 ;  /* 0x0000a000030075a7 */ /* 0x0022a400080011ff */
[----:B--2---:R-:W-:Y:S05]  /*a350*/  @!P0 NANOSLEEP.SYNCS 0x989680 ;  /* 0x009896800000895d */ /* 0x004fea0003900000 */
[----:B------:R-:W2:Y:S02]  /*a360*/  @!P0 SYNCS.PHASECHK.TRANS64 P0, [R3+URZ+0xa0], R0 ;  /* 0x0000a000030085a7 */ /* 0x000ea400080010ff */
[----:B--2---:R-:W-:Y:S05]  /*a370*/  @!P0 BRA `(.L_x_91) ;  /* 0xfffffffc00f08947 */ /* 0x004fea000383ffff */
[----:B------:R-:W-:Y:S05]  /*a380*/  BRA `(.L_x_178) ;  /* 0xffffffb000547947 */ /* 0x000fea000383ffff */
.L_x_102:
[----:B--2---:R2:W1:Y:S02]  /*a390*/  SYNCS.PHASECHK.TRANS64.TRYWAIT P1, [R2+URZ+0x50], R3 ;  /* 0x00005003020075a7 */ /* 0x00446400080211ff */
[----:B-1----:R-:W-:Y:S05]  /*a3a0*/  @!P1 NANOSLEEP.SYNCS 0x989680 ;  /* 0x009896800000995d */ /* 0x002fea0003900000 */
[----:B------:R-:W1:Y:S02]  /*a3b0*/  @!P1 SYNCS.PHASECHK.TRANS64 P1, [R2+URZ+0x50], R3 ;  /* 0x00005003020095a7 */ /* 0x000e6400080210ff */
[----:B-1----:R-:W-:Y:S05]  /*a3c0*/  @!P1 BRA `(.L_x_102) ;  /* 0xfffffffc00f09947 */ /* 0x002fea000383ffff */
[----:B------:R-:W-:Y:S05]  /*a3d0*/  BRA `(.L_x_101) ;  /* 0xffffffbc00cc7947 */ /* 0x000fea000383ffff */
.L_x_104:
[----:B--2---:R2:W4:Y:S02]  /*a3e0*/  SYNCS.PHASECHK.TRANS64.TRYWAIT P0, [R71+URZ+0xc0], R4 ;  /* 0x0000c004470075a7 */ /* 0x00452400080011ff */
[----:B----4-:R-:W-:Y:S05]  /*a3f0*/  @!P0 NANOSLEEP.SYNCS 0x989680 ;  /* 0x009896800000895d */ /* 0x010fea0003900000 */
[----:B------:R-:W4:Y:S02]  /*a400*/  @!P0 SYNCS.PHASECHK.TRANS64 P0, [R71+URZ+0xc0], R4 ;  /* 0x0000c004470085a7 */ /* 0x000f2400080010ff */
[----:B----4-:R-:W-:Y:S05]  /*a410*/  @!P0 BRA `(.L_x_104) ;  /* 0xfffffffc00f08947 */ /* 0x010fea000383ffff */
[----:B------:R-:W-:Y:S05]  /*a420*/  BRA `(.L_x_103) ;  /* 0xffffffc0001c7947 */ /* 0x000fea000383ffff */
.L_x_112:
[----:B---3--:R3:W4:Y:S02]  /*a430*/  SYNCS.PHASECHK.TRANS64.TRYWAIT P0, [R112+URZ+0x50], R3 ;  /* 0x00005003700075a7 */ /* 0x00872400080011ff */
[----:B----4-:R-:W-:Y:S05]  /*a440*/  @!P0 NANOSLEEP.SYNCS 0x989680 ;  /* 0x009896800000895d */ /* 0x010fea0003900000 */
[----:B------:R-:W4:Y:S02]  /*a450*/  @!P0 SYNCS.PHASECHK.TRANS64 P0, [R112+URZ+0x50], R3 ;  /* 0x00005003700085a7 */ /* 0x000f2400080010ff */
[----:B----4-:R-:W-:Y:S05]  /*a460*/  @!P0 BRA `(.L_x_112) ;  /* 0xfffffffc00f08947 */ /* 0x010fea000383ffff */
[----:B------:R-:W-:Y:S05]  /*a470*/  BRA `(.L_x_111) ;  /* 0xffffffcc00107947 */ /* 0x000fea000383ffff */
.L_x_120:
[----:B---3--:R3:W4:Y:S02]  /*a480*/  SYNCS.PHASECHK.TRANS64.TRYWAIT P0, [R112+URZ+0x50], R5 ;  /* 0x00005005700075a7 */ /* 0x00872400080011ff */
[----:B----4-:R-:W-:Y:S05]  /*a490*/  @!P0 NANOSLEEP.SYNCS 0x989680 ;  /* 0x009896800000895d */ /* 0x010fea0003900000 */
[----:B------:R-:W4:Y:S02]  /*a4a0*/  @!P0 SYNCS.PHASECHK.TRANS64 P0, [R112+URZ+0x50], R5 ;  /* 0x00005005700085a7 */ /* 0x000f2400080010ff */
[----:B----4-:R-:W-:Y:S05]  /*a4b0*/  @!P0 BRA `(.L_x_120) ;  /* 0xfffffffc00f08947 */ /* 0x010fea000383ffff */
[----:B------:R-:W-:Y:S05]  /*a4c0*/  BRA `(.L_x_119) ;  /* 0xffffffd800507947 */ /* 0x000fea000383ffff */
.L_x_128:
[----:B---3--:R3:W4:Y:S02]  /*a4d0*/  SYNCS.PHASECHK.TRANS64.TRYWAIT P0, [R102+URZ+0x50], R3 ;  /* 0x00005003660075a7 */ /* 0x00872400080011ff */
[----:B----4-:R-:W-:Y:S05]  /*a4e0*/  @!P0 NANOSLEEP.SYNCS 0x989680 ;  /* 0x009896800000895d */ /* 0x010fea0003900000 */
[----:B------:R-:W4:Y:S02]  /*a4f0*/  @!P0 SYNCS.PHASECHK.TRANS64 P0, [R102+URZ+0x50], R3 ;  /* 0x00005003660085a7 */ /* 0x000f2400080010ff */
[----:B----4-:R-:W-:Y:S05]  /*a500*/  @!P0 BRA `(.L_x_128) ;  /* 0xfffffffc00f08947 */ /* 0x010fea000383ffff */
[----:B------:R-:W-:Y:S05]  /*a510*/  BRA `(.L_x_127) ;  /* 0xffffffe4009c7947 */ /* 0x000fea000383ffff */
        .weak           $__internal_0_$__cuda_sm10x_tcgen05_guardrail_trap_col_being_dealloced_not_returned_by_alloc
        .type           $__internal_0_$__cuda_sm10x_tcgen05_guardrail_trap_col_being_dealloced_not_returned_by_alloc,@function
        .size           $__internal_0_$__cuda_sm10x_tcgen05_guardrail_trap_col_being_dealloced_not_returned_by_alloc,($__internal_1_$__cuda_sm10x_tcgen05_guardrail_trap_phase_invalid_during_alloc - $__internal_0_$__cuda_sm10x_tcgen05_guardrail_trap_col_being_dealloced_not_returned_by_alloc)
$__internal_0_$__cuda_sm10x_tcgen05_guardrail_trap_col_being_dealloced_not_returned_by_alloc:
[----:B------:R-:W-:Y:S05]  /*a520*/  BPT.TRAP 0x1 ;  /* 0x000000040000795c */ /* 0x000fea0000300000 */
[----:B------:R-:W-:-:S04]  /*a530*/  HFMA2 R3, -RZ, RZ, 0, 0 ;  /* 0x00000000ff037431 */ /* 0x000fc800000001ff */
[----:B------:R-:W-:Y:S05]  /*a540*/  RET.REL.NODEC R2 `(_ZN7cutlass13device_kernelINS_4gemm6kernel13GemmUniversalIN4cute5tupleIJiiiiEEENS1_10collective13CollectiveMmaINS1_35MainloopSm100TmaUmmaWarpSpecializedILi5ELi2ELi4ENS5_IJNS4_1CILi2EEESB_NSA_ILi1EEEEEEEENS5_IJNSA_ILi64EEENSA_ILi256EEENSA_ILi128EEEEEENS_12float_e4m3_tENS5_IJlSC_lEEESJ_SK_NS4_8TiledMMAINS4_8MMA_AtomIJNS4_10MMA_TraitsINS4_19SM100_MMA_F8F6F4_SSEJSJ_SJ_fSF_SG_NS4_17integral_constantINS4_4UMMA5MajorELSR_0EEESS_NSP_INSQ_7ScaleInELST_0EEESU_EEEEEENS4_6LayoutINS5_IJSC_SC_SC_EEENS5_IJNSA_ILi0EEESZ_SZ_EEEEENS5_IJNS4_10UnderscoreES12_S12_EEEEENS4_23SM90_TMA_LOAD_MULTICASTENS4_14ComposedLayoutINS4_7SwizzleILi3ELi4ELi3EEENS4_18smem_ptr_flag_bitsILi8EEENSX_INS5_IJNSA_ILi8EEESH_EEENS5_IJSH_SC_EEEEEEEvNS4_8identityES15_S1F_vS1G_EENS_8epilogue10collective18CollectiveEpilogueINS1I_23Sm100TmaWarpSpecializedILi4ELi2ELi32ELb0ELb0EEEJSI_NS5_IJNSX_ISF_SC_EES1N_EEESJ_SK_SJ_SK_NS1I_6fusion15FusionCallbacksIS1M_NS1P_17LinearCombinationISJ_fSJ_fLNS_15FloatRoundStyleE2EEESI_S1O_JEEENS4_5SM1004TMEM4LOAD26SM100_TMEM_LOAD_16dp32b32xENS4_13SM90_TMA_LOADENS16_INS17_ILi2ELi4ELi3EEES1A_NSX_INS5_IJS1B_SF_EEENS5_IJSF_SC_EEEEEEENS4_39AutoVectorizingCopyWithAssumedAlignmentILi128EEENS4_14SM90_TMA_STOREES24_S26_S26_EEEvvEEEEvNT_6ParamsE) ;  /* 0xffffff5802ac7950 */ /* 0x000fea0003c3ffff */
        .weak           $__internal_1_$__cuda_sm10x_tcgen05_guardrail_trap_phase_invalid_during_alloc
        .type           $__internal_1_$__cuda_sm10x_tcgen05_guardrail_trap_phase_invalid_during_alloc,@function
        .size           $__internal_1_$__cuda_sm10x_tcgen05_guardrail_trap_phase_invalid_during_alloc,($__internal_2_$__cuda_sm10x_tcgen05_guardrail_trap_unallocated_columns_being_dealloced - $__internal_1_$__cuda_sm10x_tcgen05_guardrail_trap_phase_invalid_during_alloc)
$__internal_1_$__cuda_sm10x_tcgen05_guardrail_trap_phase_invalid_during_alloc:
[----:B------:R-:W-:Y:S05]  /*a550*/  BPT.TRAP 0x1 ;  /* 0x000000040000795c */ /* 0x000fea0000300000 */
[----:B------:R-:W-:-:S04]  /*a560*/  MOV R5, 0x0 ;  /* 0x0000000000057802 */ /* 0x000fc80000000f00 */
[----:B------:R-:W-:Y:S05]  /*a570*/  RET.REL.NODEC R4 `(_ZN7cutlass13device_kernelINS_4gemm6kernel13GemmUniversalIN4cute5tupleIJiiiiEEENS1_10collective13CollectiveMmaINS1_35MainloopSm100TmaUmmaWarpSpecializedILi5ELi2ELi4ENS5_IJNS4_1CILi2EEESB_NSA_ILi1EEEEEEEENS5_IJNSA_ILi64EEENSA_ILi256EEENSA_ILi128EEEEEENS_12float_e4m3_tENS5_IJlSC_lEEESJ_SK_NS4_8TiledMMAINS4_8MMA_AtomIJNS4_10MMA_TraitsINS4_19SM100_MMA_F8F6F4_SSEJSJ_SJ_fSF_SG_NS4_17integral_constantINS4_4UMMA5MajorELSR_0EEESS_NSP_INSQ_7ScaleInELST_0EEESU_EEEEEENS4_6LayoutINS5_IJSC_SC_SC_EEENS5_IJNSA_ILi0EEESZ_SZ_EEEEENS5_IJNS4_10UnderscoreES12_S12_EEEEENS4_23SM90_TMA_LOAD_MULTICASTENS4_14ComposedLayoutINS4_7SwizzleILi3ELi4ELi3EEENS4_18smem_ptr_flag_bitsILi8EEENSX_INS5_IJNSA_ILi8EEESH_EEENS5_IJSH_SC_EEEEEEEvNS4_8identityES15_S1F_vS1G_EENS_8epilogue10collective18CollectiveEpilogueINS1I_23Sm100TmaWarpSpecializedILi4ELi2ELi32ELb0ELb0EEEJSI_NS5_IJNSX_ISF_SC_EES1N_EEESJ_SK_SJ_SK_NS1I_6fusion15FusionCallbacksIS1M_NS1P_17LinearCombinationISJ_fSJ_fLNS_15FloatRoundStyleE2EEESI_S1O_JEEENS4_5SM1004TMEM4LOAD26SM100_TMEM_LOAD_16dp32b32xENS4_13SM90_TMA_LOADENS16_INS17_ILi2ELi4ELi3EEES1A_NSX_INS5_IJS1B_SF_EEENS5_IJSF_SC_EEEEEEENS4_39AutoVectorizingCopyWithAssumedAlignmentILi128EEENS4_14SM90_TMA_STOREES24_S26_S26_EEEvvEEEEvNT_6ParamsE) ;  /* 0xffffff5804a07950 */ /* 0x000fea0003c3ffff */
        .weak           $__internal_2_$__cuda_sm10x_tcgen05_guardrail_trap_unallocated_columns_being_dealloced
        .type           $__internal_2_$__cuda_sm10x_tcgen05_guardrail_trap_unallocated_columns_being_dealloced,@function
        .size           $__internal_2_$__cuda_sm10x_tcgen05_guardrail_trap_unallocated_columns_being_dealloced,(.L_x_180 - $__internal_2_$__cuda_sm10x_tcgen05_guardrail_trap_unallocated_columns_being_dealloced)
$__internal_2_$__cuda_sm10x_tcgen05_guardrail_trap_unallocated_columns_being_dealloced:
[----:B------:R-:W-:Y:S05]  /*a580*/  BPT.TRAP 0x1 ;  /* 0x000000040000795c */ /* 0x000fea0000300000 */
[----:B------:R-:W-:-:S04]  /*a590*/  HFMA2 R3, -RZ, RZ, 0, 0 ;  /* 0x00000000ff037431 */ /* 0x000fc800000001ff */
[----:B------:R-:W-:Y:S05]  /*a5a0*/  RET.REL.NODEC R2 `(_ZN7cutlass13device_kernelINS_4gemm6kernel13GemmUniversalIN4cute5tupleIJiiiiEEENS1_10collective13CollectiveMmaINS1_35MainloopSm100TmaUmmaWarpSpecializedILi5ELi2ELi4ENS5_IJNS4_1CILi2EEESB_NSA_ILi1EEEEEEEENS5_IJNSA_ILi64EEENSA_ILi256EEENSA_ILi128EEEEEENS_12float_e4m3_tENS5_IJlSC_lEEESJ_SK_NS4_8TiledMMAINS4_8MMA_AtomIJNS4_10MMA_TraitsINS4_19SM100_MMA_F8F6F4_SSEJSJ_SJ_fSF_SG_NS4_17integral_constantINS4_4UMMA5MajorELSR_0EEESS_NSP_INSQ_7ScaleInELST_0EEESU_EEEEEENS4_6LayoutINS5_IJSC_SC_SC_EEENS5_IJNSA_ILi0EEESZ_SZ_EEEEENS5_IJNS4_10UnderscoreES12_S12_EEEEENS4_23SM90_TMA_LOAD_MULTICASTENS4_14ComposedLayoutINS4_7SwizzleILi3ELi4ELi3EEENS4_18smem_ptr_flag_bitsILi8EEENSX_INS5_IJNSA_ILi8EEESH_EEENS5_IJSH_SC_EEEEEEEvNS4_8identityES15_S1F_vS1G_EENS_8epilogue10collective18CollectiveEpilogueINS1I_23Sm100TmaWarpSpecializedILi4ELi2ELi32ELb0ELb0EEEJSI_NS5_IJNSX_ISF_SC_EES1N_EEESJ_SK_SJ_SK_NS1I_6fusion15FusionCallbacksIS1M_NS1P_17LinearCombinationISJ_fSJ_fLNS_15FloatRoundStyleE2EEESI_S1O_JEEENS4_5SM1004TMEM4LOAD26SM100_TMEM_LOAD_16dp32b32xENS4_13SM90_TMA_LOADENS16_INS17_ILi2ELi4ELi3EEES1A_NSX_INS5_IJS1B_SF_EEENS5_IJSF_SC_EEEEEEENS4_39AutoVectorizingCopyWithAssumedAlignmentILi128EEENS4_14SM90_TMA_STOREES24_S26_S26_EEEvvEEEEvNT_6ParamsE) ;  /* 0xffffff5802947950 */ /* 0x000fea0003c3ffff */
.L_x_179:
[----:B------:R-:W-:-:S00]  /*a5b0*/  BRA `(.L_x_179) ;  /* 0xfffffffc00fc7947 */ /* 0x000fc0000383ffff */
[----:B------:R-:W-:-:S00]  /*a5c0*/  NOP ;  /* 0x0000000000007918 */ /* 0x000fc00000000000 */
        /* <DEDUP_REMOVED lines=11> */
.L_x_180:


//--------------------- .nv.global.init           --------------------------
	.section	.nv.global.init,"aw",@progbits
.nv.global.init:
	.type		$str$27,@object
	.size		$str$27,($str$28 - $str$27)
$str$27:
        /*0000*/ 	.byte	0x28, 0x61, 0x64, 0x64, 0x72, 0x65, 0x73, 0x73, 0x20, 0x26, 0x20, 0x6d, 0x61, 0x73, 0x6b, 0x29
        /*0010*/ 	.byte	0x20, 0x3d, 0x3d, 0x20, 0x30, 0x00
	.type		$str$28,@object
	.size		$str$28,($str$26 - $str$28)
$str$28:
        /*0016*/ 	.byte	0x2f, 0x74, 0x6d, 0x70, 0x2f, 0x63, 0x75, 0x74, 0x6c, 0x61, 0x73, 0x73, 0x5f, 0x73, 0x77, 0x65
        /*0026*/ 	.byte	0x65, 0x70, 0x5f, 0x73, 0x72, 0x63, 0x2f, 0x69, 0x6e, 0x63, 0x6c, 0x75, 0x64, 0x65, 0x2f, 0x63
        /*0036*/ 	.byte	0x75, 0x74, 0x65, 0x2f, 0x70, 0x6f, 0x69, 0x6e, 0x74, 0x65, 0x72, 0x5f, 0x66, 0x6c, 0x61, 0x67
        /*0046*/ 	.byte	0x67, 0x65, 0x64, 0x2e, 0x68, 0x70, 0x70, 0x00
	.type		$str$26,@object
	.size		$str$26,($str$25 - $str$26)
$str$26:
        /*004e*/ 	.byte	0x2f, 0x74, 0x6d, 0x70, 0x2f, 0x63, 0x75, 0x74, 0x6c, 0x61, 0x73, 0x73, 0x5f, 0x73, 0x77, 0x65
        /*005e*/ 	.byte	0x65, 0x70, 0x5f, 0x73, 0x72, 0x63, 0x2f, 0x69, 0x6e, 0x63, 0x6c, 0x75, 0x64, 0x65, 0x2f, 0x63
        /*006e*/ 	.byte	0x75, 0x74, 0x65, 0x2f, 0x61, 0x74, 0x6f, 0x6d, 0x2f, 0x63, 0x6f, 0x70, 0x79, 0x5f, 0x74, 0x72
        /*007e*/ 	.byte	0x61, 0x69, 0x74, 0x73, 0x5f, 0x73, 0x6d, 0x31, 0x30, 0x30, 0x2e, 0x68, 0x70, 0x70, 0x00
	.type		$str$25,@object
	.size		$str$25,(__unnamed_1 - $str$25)
$str$25:
        /*008d*/ 	.byte	0x28, 0x28, 0x75, 0x69, 0x6e, 0x74, 0x33, 0x32, 0x5f, 0x74, 0x28, 0x74, 0x68, 0x72, 0x65, 0x61
        /*009d*/ 	.byte	0x64, 0x49, 0x64, 0x78, 0x2e, 0x78, 0x29, 0x20, 0x2f, 0x20, 0x33, 0x32, 0x29, 0x20, 0x25, 0x20
        /*00ad*/ 	.byte	0x34, 0x29, 0x20, 0x3d, 0x3d, 0x20, 0x28, 0x28, 0x28, 0x74, 0x6d, 0x65, 0x6d, 0x5f, 0x61, 0x64
        /*00bd*/ 	.byte	0x64, 0x72, 0x20, 0x3e, 0x3e, 0x20, 0x31, 0x36, 0x29, 0x20, 0x2f, 0x20, 0x33, 0x32, 0x29, 0x20
        /*00cd*/ 	.byte	0x25, 0x20, 0x34, 0x29, 0x00
	.type		__unnamed_1,@object
	.size		__unnamed_1,(__unnamed_2 - __unnamed_1)
__unnamed_1:
        /*00d2*/ 	.byte	0x61, 0x75, 0x74, 0x6f, 0x20, 0x63, 0x75, 0x74, 0x65, 0x3a, 0x3a, 0x61, 0x73, 0x5f, 0x70, 0x6f
        /* <DEDUP_REMOVED lines=24> */
        /*0262*/ 	.byte	0x3c, 0x34, 0x30, 0x39, 0x36, 0x3e, 0x3e, 0x3e, 0x3e, 0x5d, 0x00
	.type		__unnamed_2,@object
	.size		__unnamed_2,(__unnamed_3 - __unnamed_2)
__unnamed_2:
        /* <DEDUP_REMOVED lines=26> */
	.type		__unnamed_3,@object
	.size		__unnamed_3,(.L_3 - __unnamed_3)
__unnamed_3:
        /* <DEDUP_REMOVED lines=40> */
        /*0688*/ 	.byte	0x74, 0x65, 0x3a, 0x3a, 0x43, 0x3c, 0x30, 0x3e, 0x3e, 0x3e, 0x3e, 0x5d, 0x00
.L_3:


//--------------------- .nv.shared._ZN7cutlass13device_kernelINS_4gemm6kernel13GemmUniversalIN4cute5tupleIJiiiiEEENS1_10collective13CollectiveMmaINS1_35MainloopSm100TmaUmmaWarpSpecializedILi5ELi2ELi4ENS5_IJNS4_1CILi2EEESB_NSA_ILi1EEEEEEEENS5_IJNSA_ILi64EEENSA_ILi256EEENSA_ILi128EEEEEENS_12float_e4m3_tENS5_IJlSC_lEEESJ_SK_NS4_8TiledMMAINS4_8MMA_AtomIJNS4_10MMA_TraitsINS4_19SM100_MMA_F8F6F4_SSEJSJ_SJ_fSF_SG_NS4_17integral_constantINS4_4UMMA5MajorELSR_0EEESS_NSP_INSQ_7ScaleInELST_0EEESU_EEEEEENS4_6LayoutINS5_IJSC_SC_SC_EEENS5_IJNSA_ILi0EEESZ_SZ_EEEEENS5_IJNS4_10UnderscoreES12_S12_EEEEENS4_23SM90_TMA_LOAD_MULTICASTENS4_14ComposedLayoutINS4_7SwizzleILi3ELi4ELi3EEENS4_18smem_ptr_flag_bitsILi8EEENSX_INS5_IJNSA_ILi8EEESH_EEENS5_IJSH_SC_EEEEEEEvNS4_8identityES15_S1F_vS1G_EENS_8epilogue10collective18CollectiveEpilogueINS1I_23Sm100TmaWarpSpecializedILi4ELi2ELi32ELb0ELb0EEEJSI_NS5_IJNSX_ISF_SC_EES1N_EEESJ_SK_SJ_SK_NS1I_6fusion15FusionCallbacksIS1M_NS1P_17LinearCombinationISJ_fSJ_fLNS_15FloatRoundStyleE2EEESI_S1O_JEEENS4_5SM1004TMEM4LOAD26SM100_TMEM_LOAD_16dp32b32xENS4_13SM90_TMA_LOADENS16_INS17_ILi2ELi4ELi3EEES1A_NSX_INS5_IJS1B_SF_EEENS5_IJSF_SC_EEEEEEENS4_39AutoVectorizingCopyWithAssumedAlignmentILi128EEENS4_14SM90_TMA_STOREES24_S26_S26_EEEvvEEEEvNT_6ParamsE --------------------------
	.section	.nv.shared._ZN7cutlass13device_kernelINS_4gemm6kernel13GemmUniversalIN4cute5tupleIJiiiiEEENS1_10collective13CollectiveMmaINS1_35MainloopSm100TmaUmmaWarpSpecializedILi5ELi2ELi4ENS5_IJNS4_1CILi2EEESB_NSA_ILi1EEEEEEEENS5_IJNSA_ILi64EEENSA_ILi256EEENSA_ILi128EEEEEENS_12float_e4m3_tENS5_IJlSC_lEEESJ_SK_NS4_8TiledMMAINS4_8MMA_AtomIJNS4_10MMA_TraitsINS4_19SM100_MMA_F8F6F4_SSEJSJ_SJ_fSF_SG_NS4_17integral_constantINS4_4UMMA5MajorELSR_0EEESS_NSP_INSQ_7ScaleInELST_0EEESU_EEEEEENS4_6LayoutINS5_IJSC_SC_SC_EEENS5_IJNSA_ILi0EEESZ_SZ_EEEEENS5_IJNS4_10UnderscoreES12_S12_EEEEENS4_23SM90_TMA_LOAD_MULTICASTENS4_14ComposedLayoutINS4_7SwizzleILi3ELi4ELi3EEENS4_18smem_ptr_flag_bitsILi8EEENSX_INS5_IJNSA_ILi8EEESH_EEENS5_IJSH_SC_EEEEEEEvNS4_8identityES15_S1F_vS1G_EENS_8epilogue10collective18CollectiveEpilogueINS1I_23Sm100TmaWarpSpecializedILi4ELi2ELi32ELb0ELb0EEEJSI_NS5_IJNSX_ISF_SC_EES1N_EEESJ_SK_SJ_SK_NS1I_6fusion15FusionCallbacksIS1M_NS1P_17LinearCombinationISJ_fSJ_fLNS_15FloatRoundStyleE2EEESI_S1O_JEEENS4_5SM1004TMEM4LOAD26SM100_TMEM_LOAD_16dp32b32xENS4_13SM90_TMA_LOADENS16_INS17_ILi2ELi4ELi3EEES1A_NSX_INS5_IJS1B_SF_EEENS5_IJSF_SC_EEEEEEENS4_39AutoVectorizingCopyWithAssumedAlignmentILi128EEENS4_14SM90_TMA_STOREES24_S26_S26_EEEvvEEEEvNT_6ParamsE,"aw",@nobits
	.sectionflags	@""
	.align	16
	.zero		1024


//--------------------- .nv.shared.reserved.0     --------------------------
	.section	.nv.shared.reserved.0,"aw",@nobits
	.weak		__nv_reservedSMEM_offset_0_alias
	.size		__nv_reservedSMEM_offset_0_alias, 0, 64
	.other		__nv_reservedSMEM_offset_0_alias,@"STO_CUDA_RESERVED_SHARED STV_DEFAULT"
__nv_reservedSMEM_offset_0_alias:
	.zero		0
.nv.shared.reserved.0:
	.zero		64
	.weak		__nv_reservedSMEM_tcgen05_partition
	.type		__nv_reservedSMEM_tcgen05_partition,@object
	.size		__nv_reservedSMEM_tcgen05_partition,(.L_0 - __nv_reservedSMEM_tcgen05_partition)
__nv_reservedSMEM_tcgen05_partition:
	.zero		32
.L_0:


//--------------------- .nv.global                --------------------------
	.section	.nv.global,"aw",@nobits
.nv.global:
	.type		_ZN39_INTERNAL_3f4964f1_4_k_cu_768ee1da_82874cute1_E,@object
	.size		_ZN39_INTERNAL_3f4964f1_4_k_cu_768ee1da_82874cute1_E,(_ZN39_INTERNAL_3f4964f1_4_k_cu_768ee1da_82874cuda3std3__45__cpo6cbeginE - _ZN39_INTERNAL_3f4964f1_4_k_cu_768ee1da_82874cute1_E)
_ZN39_INTERNAL_3f4964f1_4_k_cu_768ee1da_82874cute1_E:
	.zero		1
	.type		_ZN39_INTERNAL_3f4964f1_4_k_cu_768ee1da_82874cuda3std3__45__cpo6cbeginE,@object
	.size		_ZN39_INTERNAL_3f4964f1_4_k_cu_768ee1da_82874cuda3std3__45__cpo6cbeginE,(_ZN39_INTERNAL_3f4964f1_4_k_cu_768ee1da_82874cuda3std3__48in_placeE - _ZN39_INTERNAL_3f4964f1_4_k_cu_768ee1da_82874cuda3std3__45__cpo6cbeginE)
_ZN39_INTERNAL_3f4964f1_4_k_cu_768ee1da_82874cuda3std3__45__cpo6cbeginE:
	.zero		1
	.type		_ZN39_INTERNAL_3f4964f1_4_k_cu_768ee1da_82874cuda3std3__48in_placeE,@object
	.size		_ZN39_INTERNAL_3f4964f1_4_k_cu_768ee1da_82874cuda3std3__48in_placeE,(_ZN39_INTERNAL_3f4964f1_4_k_cu_768ee1da_82874cuda3std6ranges3__45__cpo9iter_moveE - _ZN39_INTERNAL_3f4964f1_4_k_cu_768ee1da_82874cuda3std3__48in_placeE)
_ZN39_INTERNAL_3f4964f1_4_k_cu_768ee1da_82874cuda3std3__48in_placeE:
	.zero		1
	.type		_ZN39_INTERNAL_3f4964f1_4_k_cu_768ee1da_82874cuda3std6ranges3__45__cpo9iter_moveE,@object
	.size		_ZN39_INTERNAL_3f4964f1_4_k_cu_768ee1da_82874cuda3std6ranges3__45__cpo9iter_moveE,(_ZN39_INTERNAL_3f4964f1_4_k_cu_768ee1da_82874cuda3std3__45__cpo5beginE - _ZN39_INTERNAL_3f4964f1_4_k_cu_768ee1da_82874cuda3std6ranges3__45__cpo9iter_moveE)
_ZN39_INTERNAL_3f4964f1_4_k_cu_768ee1da_82874cuda3std6ranges3__45__cpo9iter_moveE:
	.zero		1
	.type		_ZN39_INTERNAL_3f4964f1_4_k_cu_768ee1da_82874cuda3std3__45__cpo5beginE,@object
	.size		_ZN39_INTERNAL_3f4964f1_4_k_cu_768ee1da_82874cuda3std3__45__cpo5beginE,(_ZN39_INTERNAL_3f4964f1_4_k_cu_768ee1da_82874cuda3std3__441_GLOBAL__N__3f4964f1_4_k_cu_768ee1da_82876ignoreE - _ZN39_INTERNAL_3f4964f1_4_k_cu_768ee1da_82874cuda3std3__45__cpo5beginE)
_ZN39_INTERNAL_3f4964f1_4_k_cu_768ee1da_82874cuda3std3__45__cpo5beginE:
	.zero		1
	.type		_ZN39_INTERNAL_3f4964f1_4_k_cu_768ee1da_82874cuda3std3__441_GLOBAL__N__3f4964f1_4_k_cu_768ee1da_82876ignoreE,@object
	.size		_ZN39_INTERNAL_3f4964f1_4_k_cu_768ee1da_82874cuda3std3__441_GLOBAL__N__3f4964f1_4_k_cu_768ee1da_82876ignoreE,(_ZN39_INTERNAL_3f4964f1_4_k_cu_768ee1da_82874cute7productE - _ZN39_INTERNAL_3f4964f1_4_k_cu_768ee1da_82874cuda3std3__441_GLOBAL__N__3f4964f1_4_k_cu_768ee1da_82876ignoreE)
_ZN39_INTERNAL_3f4964f1_4_k_cu_768ee1da_82874cuda3std3__441_GLOBAL__N__3f4964f1_4_k_cu_768ee1da_82876ignoreE:
	.zero		1
	.type		_ZN39_INTERNAL_3f4964f1_4_k_cu_768ee1da_82874cute7productE,@object
	.size		_ZN39_INTERNAL_3f4964f1_4_k_cu_768ee1da_82874cute7productE,(_ZN39_INTERNAL_3f4964f1_4_k_cu_768ee1da_82874cuda3std3__45__cpo3endE - _ZN39_INTERNAL_3f4964f1_4_k_cu_768ee1da_82874cute7productE)
_ZN39_INTERNAL_3f4964f1_4_k_cu_768ee1da_82874cute7productE:
	.zero		1
	.type		_ZN39_INTERNAL_3f4964f1_4_k_cu_768ee1da_82874cuda3std3__45__cpo3endE,@object
	.size		_ZN39_INTERNAL_3f4964f1_4_k_cu_768ee1da_82874cuda3std3__45__cpo3endE,(_ZN39_INTERNAL_3f4964f1_4_k_cu_768ee1da_82874cuda3std3__419piecewise_constructE - _ZN39_INTERNAL_3f4964f1_4_k_cu_768ee1da_82874cuda3std3__45__cpo3endE)
_ZN39_INTERNAL_3f4964f1_4_k_cu_768ee1da_82874cuda3std3__45__cpo3endE:
	.zero		1
	.type		_ZN39_INTERNAL_3f4964f1_4_k_cu_768ee1da_82874cuda3std3__419piecewise_constructE,@object
	.size		_ZN39_INTERNAL_3f4964f1_4_k_cu_768ee1da_82874cuda3std3__419piecewise_constructE,(_ZN39_INTERNAL_3f4964f1_4_k_cu_768ee1da_82874cuda3std3__45__cpo4cendE - _ZN39_INTERNAL_3f4964f1_4_k_cu_768ee1da_82874cuda3std3__419piecewise_constructE)
_ZN39_INTERNAL_3f4964f1_4_k_cu_768ee1da_82874cuda3std3__419piecewise_constructE:
	.zero		1
	.type		_ZN39_INTERNAL_3f4964f1_4_k_cu_768ee1da_82874cuda3std3__45__cpo4cendE,@object
	.size		_ZN39_INTERNAL_3f4964f1_4_k_cu_768ee1da_82874cuda3std3__45__cpo4cendE,(_ZN39_INTERNAL_3f4964f1_4_k_cu_768ee1da_82874cuda3std6ranges3__45__cpo4swapE - _ZN39_INTERNAL_3f4964f1_4_k_cu_768ee1da_82874cuda3std3__45__cpo4cendE)
_ZN39_INTERNAL_3f4964f1_4_k_cu_768ee1da_82874cuda3std3__45__cpo4cendE:
	.zero		1
	.type		_ZN39_INTERNAL_3f4964f1_4_k_cu_768ee1da_82874cuda3std6ranges3__45__cpo4swapE,@object
	.size		_ZN39_INTERNAL_3f4964f1_4_k_cu_768ee1da_82874cuda3std6ranges3__45__cpo4swapE,(.L_11 - _ZN39_INTERNAL_3f4964f1_4_k_cu_768ee1da_82874cuda3std6ranges3__45__cpo4swapE)
_ZN39_INTERNAL_3f4964f1_4_k_cu_768ee1da_82874cuda3std6ranges3__45__cpo4swapE:
	.zero		1
.L_11:


//--------------------- .nv.constant0._ZN7cutlass13device_kernelINS_4gemm6kernel13GemmUniversalIN4cute5tupleIJiiiiEEENS1_10collective13CollectiveMmaINS1_35MainloopSm100TmaUmmaWarpSpecializedILi5ELi2ELi4ENS5_IJNS4_1CILi2EEESB_NSA_ILi1EEEEEEEENS5_IJNSA_ILi64EEENSA_ILi256EEENSA_ILi128EEEEEENS_12float_e4m3_tENS5_IJlSC_lEEESJ_SK_NS4_8TiledMMAINS4_8MMA_AtomIJNS4_10MMA_TraitsINS4_19SM100_MMA_F8F6F4_SSEJSJ_SJ_fSF_SG_NS4_17integral_constantINS4_4UMMA5MajorELSR_0EEESS_NSP_INSQ_7ScaleInELST_0EEESU_EEEEEENS4_6LayoutINS5_IJSC_SC_SC_EEENS5_IJNSA_ILi0EEESZ_SZ_EEEEENS5_IJNS4_10UnderscoreES12_S12_EEEEENS4_23SM90_TMA_LOAD_MULTICASTENS4_14ComposedLayoutINS4_7SwizzleILi3ELi4ELi3EEENS4_18smem_ptr_flag_bitsILi8EEENSX_INS5_IJNSA_ILi8EEESH_EEENS5_IJSH_SC_EEEEEEEvNS4_8identityES15_S1F_vS1G_EENS_8epilogue10collective18CollectiveEpilogueINS1I_23Sm100TmaWarpSpecializedILi4ELi2ELi32ELb0ELb0EEEJSI_NS5_IJNSX_ISF_SC_EES1N_EEESJ_SK_SJ_SK_NS1I_6fusion15FusionCallbacksIS1M_NS1P_17LinearCombinationISJ_fSJ_fLNS_15FloatRoundStyleE2EEESI_S1O_JEEENS4_5SM1004TMEM4LOAD26SM100_TMEM_LOAD_16dp32b32xENS4_13SM90_TMA_LOADENS16_INS17_ILi2ELi4ELi3EEES1A_NSX_INS5_IJS1B_SF_EEENS5_IJSF_SC_EEEEEEENS4_39AutoVectorizingCopyWithAssumedAlignmentILi128EEENS4_14SM90_TMA_STOREES24_S26_S26_EEEvvEEEEvNT_6ParamsE --------------------------
	.section	.nv.constant0._ZN7cutlass13device_kernelINS_4gemm6kernel13GemmUniversalIN4cute5tupleIJiiiiEEENS1_10collective13CollectiveMmaINS1_35MainloopSm100TmaUmmaWarpSpecializedILi5ELi2ELi4ENS5_IJNS4_1CILi2EEESB_NSA_ILi1EEEEEEEENS5_IJNSA_ILi64EEENSA_ILi256EEENSA_ILi128EEEEEENS_12float_e4m3_tENS5_IJlSC_lEEESJ_SK_NS4_8TiledMMAINS4_8MMA_AtomIJNS4_10MMA_TraitsINS4_19SM100_MMA_F8F6F4_SSEJSJ_SJ_fSF_SG_NS4_17integral_constantINS4_4UMMA5MajorELSR_0EEESS_NSP_INSQ_7ScaleInELST_0EEESU_EEEEEENS4_6LayoutINS5_IJSC_SC_SC_EEENS5_IJNSA_ILi0EEESZ_SZ_EEEEENS5_IJNS4_10UnderscoreES12_S12_EEEEENS4_23SM90_TMA_LOAD_MULTICASTENS4_14ComposedLayoutINS4_7SwizzleILi3ELi4ELi3EEENS4_18smem_ptr_flag_bitsILi8EEENSX_INS5_IJNSA_ILi8EEESH_EEENS5_IJSH_SC_EEEEEEEvNS4_8identityES15_S1F_vS1G_EENS_8epilogue10collective18CollectiveEpilogueINS1I_23Sm100TmaWarpSpecializedILi4ELi2ELi32ELb0ELb0EEEJSI_NS5_IJNSX_ISF_SC_EES1N_EEESJ_SK_SJ_SK_NS1I_6fusion15FusionCallbacksIS1M_NS1P_17LinearCombinationISJ_fSJ_fLNS_15FloatRoundStyleE2EEESI_S1O_JEEENS4_5SM1004TMEM4LOAD26SM100_TMEM_LOAD_16dp32b32xENS4_13SM90_TMA_LOADENS16_INS17_ILi2ELi4ELi3EEES1A_NSX_INS5_IJS1B_SF_EEENS5_IJSF_SC_EEEEEEENS4_39AutoVectorizingCopyWithAssumedAlignmentILi128EEENS4_14SM90_TMA_STOREES24_S26_S26_EEEvvEEEEvNT_6ParamsE,"a",@progbits
	.sectionflags	@""
	.align	4
.nv.constant0._ZN7cutlass13device_kernelINS_4gemm6kernel13GemmUniversalIN4cute5tupleIJiiiiEEENS1_10collective13CollectiveMmaINS1_35MainloopSm100TmaUmmaWarpSpecializedILi5ELi2ELi4ENS5_IJNS4_1CILi2EEESB_NSA_ILi1EEEEEEEENS5_IJNSA_ILi64EEENSA_ILi256EEENSA_ILi128EEEEEENS_12float_e4m3_tENS5_IJlSC_lEEESJ_SK_NS4_8TiledMMAINS4_8MMA_AtomIJNS4_10MMA_TraitsINS4_19SM100_MMA_F8F6F4_SSEJSJ_SJ_fSF_SG_NS4_17integral_constantINS4_4UMMA5MajorELSR_0EEESS_NSP_INSQ_7ScaleInELST_0EEESU_EEEEEENS4_6LayoutINS5_IJSC_SC_SC_EEENS5_IJNSA_ILi0EEESZ_SZ_EEEEENS5_IJNS4_10UnderscoreES12_S12_EEEEENS4_23SM90_TMA_LOAD_MULTICASTENS4_14ComposedLayoutINS4_7SwizzleILi3ELi4ELi3EEENS4_18smem_ptr_flag_bitsILi8EEENSX_INS5_IJNSA_ILi8EEESH_EEENS5_IJSH_SC_EEEEEEEvNS4_8identityES15_S1F_vS1G_EENS_8epilogue10collective18CollectiveEpilogueINS1I_23Sm100TmaWarpSpecializedILi4ELi2ELi32ELb0ELb0EEEJSI_NS5_IJNSX_ISF_SC_EES1N_EEESJ_SK_SJ_SK_NS1I_6fusion15FusionCallbacksIS1M_NS1P_17LinearCombinationISJ_fSJ_fLNS_15FloatRoundStyleE2EEESI_S1O_JEEENS4_5SM1004TMEM4LOAD26SM100_TMEM_LOAD_16dp32b32xENS4_13SM90_TMA_LOADENS16_INS17_ILi2ELi4ELi3EEES1A_NSX_INS5_IJS1B_SF_EEENS5_IJSF_SC_EEEEEEENS4_39AutoVectorizingCopyWithAssumedAlignmentILi128EEENS4_14SM90_TMA_STOREES24_S26_S26_EEEvvEEEEvNT_6ParamsE:
	.zero		2944


//--------------------- SYMBOLS --------------------------

	.type		.nv.reservedSmem.offset0,@object
	.size		.nv.reservedSmem.offset0,0x4
	.type		.nv.reservedSmem.cap,@object
	.size		.nv.reservedSmem.cap,0x4
	.type		__assertfail,@function
